def matmul_kernel(
    a_ptr,
    b_ptr,
    c_ptr,
    M,
    N,
    K,
    stride_am,
    stride_ak,
    stride_bk,
    stride_bn,
    stride_cm,
    stride_cn,
    BLOCK_M: tl.constexpr,
    BLOCK_N: tl.constexpr,
    BLOCK_K: tl.constexpr,
    GROUP_M: tl.constexpr,
):
    pid = tl.program_id(axis=0)
    num_pid_m = tl.cdiv(M, BLOCK_M)
    num_pid_n = tl.cdiv(N, BLOCK_N)
    num_pid_in_group = GROUP_M * num_pid_n
    group_id = pid // num_pid_in_group
    first_pid_m = group_id * GROUP_M
    group_size_m = min(num_pid_m - first_pid_m, GROUP_M)
    pid_m = first_pid_m + ((pid % num_pid_in_group) % group_size_m)
    pid_n = (pid % num_pid_in_group) // group_size_m

    offs_am = (pid_m * BLOCK_M + tl.arange(0, BLOCK_M)) % M
    offs_bn = (pid_n * BLOCK_N + tl.arange(0, BLOCK_N)) % N
    offs_k = tl.arange(0, BLOCK_K)
    a_ptrs = a_ptr + offs_am[:, None] * stride_am + offs_k[None, :] * stride_ak
    b_ptrs = b_ptr + offs_k[:, None] * stride_bk + offs_bn[None, :] * stride_bn

    acc = tl.zeros((BLOCK_M, BLOCK_N), dtype=tl.float32)
    for kk in range(0, tl.cdiv(K, BLOCK_K)):
        a = tl.load(a_ptrs, mask=offs_k[None, :] < K - kk * BLOCK_K, other=0.0)
        b = tl.load(b_ptrs, mask=offs_k[:, None] < K - kk * BLOCK_K, other=0.0)
        acc = tl.dot(a, b, acc)
        a_ptrs += BLOCK_K * stride_ak
        b_ptrs += BLOCK_K * stride_bk

    c = acc.to(c_ptr.dtype.element_ty)
    offs_cm = pid_m * BLOCK_M + tl.arange(0, BLOCK_M)
    offs_cn = pid_n * BLOCK_N + tl.arange(0, BLOCK_N)
    c_ptrs = c_ptr + offs_cm[:, None] * stride_cm + offs_cn[None, :] * stride_cn
    mask = (offs_cm[:, None] < M) & (offs_cn[None, :] < N)
    tl.store(c_ptrs, c, mask=mask)

# config = {"BLOCK_K": 32, "BLOCK_M": 128, "BLOCK_N": 64, "GROUP_M": 1, "arch": "sm_90", "dtype": "fp8e4m3", "num_ctas": 1, "num_stages": 3, "num_warps": 4}
# arch = sm_90


// ===== COMPILED SASS (sm_90a) =====

	.target	sm_90a

	.elftype	@"ET_EXEC"


//--------------------- .note.nv.tkinfo           --------------------------
	.section	.note.nv.tkinfo,"",@"SHT_NOTE"
	.sectionflags	@"SHF_NOTE_NV_TKINFO"
	.tkinfo
        /*0018*/ 	.word	0x00000002
        /*0030*/ 	.string	""
        /*0030*/ 	.string	"ptxas"
        /*0030*/ 	.string	"Cuda compilation tools, release 13.0, V13.0.88"
        /*0030*/ 	.string	"Build cuda_13.0.r13.0/compiler.36424714_0"
        /*0030*/ 	.string	"-v  -suppress-debug-info  -lineinfo  -arch sm_90a "



//--------------------- .note.nv.cuinfo           --------------------------
	.section	.note.nv.cuinfo,"",@"SHT_NOTE"
	.sectionflags	@"SHF_NOTE_NV_CUINFO"
        /*0018*/ 	.short	0x0002
        /*001a*/ 	.short	0x005a
        /*001c*/ 	.short	0x0082
	.zero		2


//--------------------- .nv.info                  --------------------------
	.section	.nv.info,"",@"SHT_CUDA_INFO"
	.align	4


	//----- nvinfo : EIATTR_REGCOUNT
	.align		4
        /*0000*/ 	.byte	0x04, 0x2f
        /*0002*/ 	.short	(.L_1 - .L_0)
	.align		4
.L_0:
        /*0004*/ 	.word	index@(matmul_kernel)
        /*0008*/ 	.word	0x000000a7


	//----- nvinfo : EIATTR_FRAME_SIZE
	.align		4
.L_1:
        /*000c*/ 	.byte	0x04, 0x11
        /*000e*/ 	.short	(.L_3 - .L_2)
	.align		4
.L_2:
        /*0010*/ 	.word	index@(matmul_kernel)
        /*0014*/ 	.word	0x00000000


	//----- nvinfo : EIATTR_MIN_STACK_SIZE
	.align		4
.L_3:
        /*0018*/ 	.byte	0x04, 0x12
        /*001a*/ 	.short	(.L_5 - .L_4)
	.align		4
.L_4:
        /*001c*/ 	.word	index@(matmul_kernel)
        /*0020*/ 	.word	0x00000000
.L_5:


//--------------------- .nv.compat                --------------------------
	.section	.nv.compat,"",@"SHT_CUDA_COMPAT_INFO"
	.align	4
        /*0000*/ 	.byte	0x02, 0x09, 0x01, 0x00, 0x02, 0x02, 0x04, 0x00, 0x02, 0x05, 0x05, 0x00, 0x03, 0x07, 0x01, 0x01
        /*0010*/ 	.byte	0x02, 0x03, 0x00, 0x00, 0x02, 0x06, 0x01, 0x00, 0x04, 0x0b, 0x08, 0x00, 0x00, 0x00, 0x00, 0x00
        /*0020*/ 	.byte	0x00, 0x00, 0x00, 0x00


//--------------------- .nv.info.matmul_kernel    --------------------------
	.section	.nv.info.matmul_kernel,"",@"SHT_CUDA_INFO"
	.sectionflags	@""
	.align	4


	//----- nvinfo : EIATTR_CUDA_API_VERSION
	.align		4
        /*0000*/ 	.byte	0x04, 0x37
        /*0002*/ 	.short	(.L_7 - .L_6)
.L_6:
        /*0004*/ 	.word	0x00000082


	//----- nvinfo : EIATTR_KPARAM_INFO
	.align		4
.L_7:
        /*0008*/ 	.byte	0x04, 0x17
        /*000a*/ 	.short	(.L_9 - .L_8)
.L_8:
        /*000c*/ 	.word	0x00000000
        /*0010*/ 	.short	0x000d
        /*0012*/ 	.short	0x0048
        /*0014*/ 	.byte	0x00, 0xf4, 0x21, 0x00


	//----- nvinfo : EIATTR_KPARAM_INFO
	.align		4
.L_9:
        /*0018*/ 	.byte	0x04, 0x17
        /*001a*/ 	.short	(.L_11 - .L_10)
.L_10:
        /*001c*/ 	.word	0x00000000
        /*0020*/ 	.short	0x000c
        /*0022*/ 	.short	0x0040
        /*0024*/ 	.byte	0x00, 0xf4, 0x21, 0x00


	//----- nvinfo : EIATTR_KPARAM_INFO
	.align		4
.L_11:
        /*0028*/ 	.byte	0x04, 0x17
        /*002a*/ 	.short	(.L_13 - .L_12)
.L_12:
        /*002c*/ 	.word	0x00000000
        /*0030*/ 	.short	0x000b
        /*0032*/ 	.short	0x0038
        /*0034*/ 	.byte	0x00, 0xf0, 0x11, 0x00


	//----- nvinfo : EIATTR_KPARAM_INFO
	.align		4
.L_13:
        /*0038*/ 	.byte	0x04, 0x17
        /*003a*/ 	.short	(.L_15 - .L_14)
.L_14:
        /*003c*/ 	.word	0x00000000
        /*0040*/ 	.short	0x000a
        /*0042*/ 	.short	0x0034
        /*0044*/ 	.byte	0x00, 0xf0, 0x11, 0x00


	//----- nvinfo : EIATTR_KPARAM_INFO
	.align		4
.L_15:
        /*0048*/ 	.byte	0x04, 0x17
        /*004a*/ 	.short	(.L_17 - .L_16)
.L_16:
        /*004c*/ 	.word	0x00000000
        /*0050*/ 	.short	0x0009
        /*0052*/ 	.short	0x0030
        /*0054*/ 	.byte	0x00, 0xf0, 0x11, 0x00


	//----- nvinfo : EIATTR_KPARAM_INFO
	.align		4
.L_17:
        /*0058*/ 	.byte	0x04, 0x17
        /*005a*/ 	.short	(.L_19 - .L_18)
.L_18:
        /*005c*/ 	.word	0x00000000
        /*0060*/ 	.short	0x0008
        /*0062*/ 	.short	0x002c
        /*0064*/ 	.byte	0x00, 0xf0, 0x11, 0x00


	//----- nvinfo : EIATTR_KPARAM_INFO
	.align		4
.L_19:
        /*0068*/ 	.byte	0x04, 0x17
        /*006a*/ 	.short	(.L_21 - .L_20)
.L_20:
        /*006c*/ 	.word	0x00000000
        /*0070*/ 	.short	0x0007
        /*0072*/ 	.short	0x0028
        /*0074*/ 	.byte	0x00, 0xf0, 0x11, 0x00


	//----- nvinfo : EIATTR_KPARAM_INFO
	.align		4
.L_21:
        /*0078*/ 	.byte	0x04, 0x17
        /*007a*/ 	.short	(.L_23 - .L_22)
.L_22:
        /*007c*/ 	.word	0x00000000
        /*0080*/ 	.short	0x0006
        /*0082*/ 	.short	0x0024
        /*0084*/ 	.byte	0x00, 0xf0, 0x11, 0x00


	//----- nvinfo : EIATTR_KPARAM_INFO
	.align		4
.L_23:
        /*0088*/ 	.byte	0x04, 0x17
        /*008a*/ 	.short	(.L_25 - .L_24)
.L_24:
        /*008c*/ 	.word	0x00000000
        /*0090*/ 	.short	0x0005
        /*0092*/ 	.short	0x0020
        /*0094*/ 	.byte	0x00, 0xf0, 0x11, 0x00


	//----- nvinfo : EIATTR_KPARAM_INFO
	.align		4
.L_25:
        /*0098*/ 	.byte	0x04, 0x17
        /*009a*/ 	.short	(.L_27 - .L_26)
.L_26:
        /*009c*/ 	.word	0x00000000
        /*00a0*/ 	.short	0x0004
        /*00a2*/ 	.short	0x001c
        /*00a4*/ 	.byte	0x00, 0xf0, 0x11, 0x00


	//----- nvinfo : EIATTR_KPARAM_INFO
	.align		4
.L_27:
        /*00a8*/ 	.byte	0x04, 0x17
        /*00aa*/ 	.short	(.L_29 - .L_28)
.L_28:
        /*00ac*/ 	.word	0x00000000
        /*00b0*/ 	.short	0x0003
        /*00b2*/ 	.short	0x0018
        /*00b4*/ 	.byte	0x00, 0xf0, 0x11, 0x00


	//----- nvinfo : EIATTR_KPARAM_INFO
	.align		4
.L_29:
        /*00b8*/ 	.byte	0x04, 0x17
        /*00ba*/ 	.short	(.L_31 - .L_30)
.L_30:
        /*00bc*/ 	.word	0x00000000
        /*00c0*/ 	.short	0x0002
        /*00c2*/ 	.short	0x0010
        /*00c4*/ 	.byte	0x00, 0xf4, 0x21, 0x00


	//----- nvinfo : EIATTR_KPARAM_INFO
	.align		4
.L_31:
        /*00c8*/ 	.byte	0x04, 0x17
        /*00ca*/ 	.short	(.L_33 - .L_32)
.L_32:
        /*00cc*/ 	.word	0x00000000
        /*00d0*/ 	.short	0x0001
        /*00d2*/ 	.short	0x0008
        /*00d4*/ 	.byte	0x00, 0xf4, 0x21, 0x00


	//----- nvinfo : EIATTR_KPARAM_INFO
	.align		4
.L_33:
        /*00d8*/ 	.byte	0x04, 0x17
        /*00da*/ 	.short	(.L_35 - .L_34)
.L_34:
        /*00dc*/ 	.word	0x00000000
        /*00e0*/ 	.short	0x0000
        /*00e2*/ 	.short	0x0000
        /*00e4*/ 	.byte	0x00, 0xf4, 0x21, 0x00


	//----- nvinfo : EIATTR_SPARSE_MMA_MASK
	.align		4
.L_35:
        /*00e8*/ 	.byte	0x03, 0x50
        /*00ea*/ 	.short	0x0000


	//----- nvinfo : EIATTR_MAXREG_COUNT
	.align		4
        /*00ec*/ 	.byte	0x03, 0x1b
        /*00ee*/ 	.short	0x00ff


	//----- nvinfo : EIATTR_NUM_BARRIERS
	.align		4
        /*00f0*/ 	.byte	0x02, 0x4c
        /*00f2*/ 	.byte	0x01
	.zero		1


	//----- nvinfo : EIATTR_MERCURY_ISA_VERSION
	.align		4
        /*00f4*/ 	.byte	0x03, 0x5f
        /*00f6*/ 	.short	0x0101


	//----- nvinfo : EIATTR_EXIT_INSTR_OFFSETS
	.align		4
        /*00f8*/ 	.byte	0x04, 0x1c
        /*00fa*/ 	.short	(.L_37 - .L_36)


	//   ....[0]....
.L_36:
        /*00fc*/ 	.word	0x00005830


	//   ....[1]....
        /*0100*/ 	.word	0x00005850


	//----- nvinfo : EIATTR_REQNTID
	.align		4
.L_37:
        /*0104*/ 	.byte	0x04, 0x10
        /*0106*/ 	.short	(.L_39 - .L_38)
.L_38:
        /*0108*/ 	.word	0x00000080
        /*010c*/ 	.word	0x00000001
        /*0110*/ 	.word	0x00000001


	//----- nvinfo : EIATTR_CBANK_PARAM_SIZE
	.align		4
.L_39:
        /*0114*/ 	.byte	0x03, 0x19
        /*0116*/ 	.short	0x0050


	//----- nvinfo : EIATTR_PARAM_CBANK
	.align		4
        /*0118*/ 	.byte	0x04, 0x0a
        /*011a*/ 	.short	(.L_41 - .L_40)
	.align		4
.L_40:
        /*011c*/ 	.word	index@(.nv.constant0.matmul_kernel)
        /*0120*/ 	.short	0x0210
        /*0122*/ 	.short	0x0050


	//----- nvinfo : EIATTR_SW_WAR
	.align		4
.L_41:
        /*0124*/ 	.byte	0x04, 0x36
        /*0126*/ 	.short	(.L_43 - .L_42)
.L_42:
        /*0128*/ 	.word	0x00000008
.L_43:


//--------------------- .nv.callgraph             --------------------------
	.section	.nv.callgraph,"",@"SHT_CUDA_CALLGRAPH"
	.align	4
	.sectionentsize	8
	.align		4
        /*0000*/ 	.word	0x00000000
	.align		4
        /*0004*/ 	.word	0xffffffff
	.align		4
        /*0008*/ 	.word	0x00000000
	.align		4
        /*000c*/ 	.word	0xfffffffe
	.align		4
        /*0010*/ 	.word	0x00000000
	.align		4
        /*0014*/ 	.word	0xfffffffd
	.align		4
        /*0018*/ 	.word	0x00000000
	.align		4
        /*001c*/ 	.word	0xfffffffc


//--------------------- .text.matmul_kernel       --------------------------
	.section	.text.matmul_kernel,"ax",@progbits
	.align	128
        .global         matmul_kernel
        .type           matmul_kernel,@function
        .size           matmul_kernel,(.L_x_3 - matmul_kernel)
        .other          matmul_kernel,@"STO_CUDA_ENTRY STV_DEFAULT"
matmul_kernel:
.text.matmul_kernel:
[----:B------:R-:W-:Y:S08]  /*0000*/  LDC R1, c[0x0][0x28] ;  /* 0x00000a00ff017b82 */ /* 0x000ff00000000800 */
[----:B------:R-:W0:Y:S01]  /*0010*/  LDC.64 R10, c[0x0][0x228] ;  /* 0x00008a00ff0a7b82 */ /* 0x000e220000000a00 */
[----:B------:R-:W1:Y:S01]  /*0020*/  S2R R5, SR_CTAID.X ;  /* 0x0000000000057919 */ /* 0x000e620000002500 */
[----:B------:R-:W-:Y:S01]  /*0030*/  ULDC UR4, c[0x0][0x230] ;  /* 0x00008c0000047ab9 */ /* 0x000fe20000000800 */
[----:B------:R-:W-:Y:S01]  /*0040*/  UMOV UR6, 0x400 ;  /* 0x0000040000067882 */ /* 0x000fe20000000000 */
[----:B------:R-:W-:Y:S01]  /*0050*/  UIADD3 UR4, UR4, 0x1f, URZ ;  /* 0x0000001f04047890 */ /* 0x000fe2000fffe03f */
[----:B------:R-:W-:Y:S01]  /*0060*/  CS2R R56, SRZ ;  /* 0x0000000000387805 */ /* 0x000fe2000001ff00 */
[----:B------:R-:W-:Y:S01]  /*0070*/  ULDC.64 UR16, c[0x0][0x208] ;  /* 0x0000820000107ab9 */ /* 0x000fe20000000a00 */
[----:B------:R-:W-:Y:S01]  /*0080*/  CS2R R58, SRZ ;  /* 0x00000000003a7805 */ /* 0x000fe2000001ff00 */
[----:B------:R-:W2:Y:S01]  /*0090*/  S2UR UR5, SR_CgaCtaId ;  /* 0x00000000000579c3 */ /* 0x000ea20000008800 */
[----:B------:R-:W-:Y:S01]  /*00a0*/  UISETP.GE.AND UP0, UPT, UR4, 0x20, UPT ;  /* 0x000000200400788c */ /* 0x000fe2000bf06270 */
[----:B------:R-:W-:-:S02]  /*00b0*/  CS2R R60, SRZ ;  /* 0x00000000003c7805 */ /* 0x000fc4000001ff00 */
[----:B------:R-:W-:Y:S02]  /*00c0*/  CS2R R62, SRZ ;  /* 0x00000000003e7805 */ /* 0x000fe4000001ff00 */
[----:B------:R-:W-:Y:S02]  /*00d0*/  CS2R R64, SRZ ;  /* 0x0000000000407805 */ /* 0x000fe4000001ff00 */
[----:B------:R-:W-:Y:S02]  /*00e0*/  CS2R R66, SRZ ;  /* 0x0000000000427805 */ /* 0x000fe4000001ff00 */
[----:B------:R-:W-:Y:S02]  /*00f0*/  CS2R R68, SRZ ;  /* 0x0000000000447805 */ /* 0x000fe4000001ff00 */
[----:B------:R-:W-:Y:S02]  /*0100*/  CS2R R70, SRZ ;  /* 0x0000000000467805 */ /* 0x000fe4000001ff00 */
[----:B------:R-:W-:-:S02]  /*0110*/  CS2R R72, SRZ ;  /* 0x0000000000487805 */ /* 0x000fc4000001ff00 */
[----:B------:R-:W-:Y:S02]  /*0120*/  CS2R R74, SRZ ;  /* 0x00000000004a7805 */ /* 0x000fe4000001ff00 */
[----:B------:R-:W-:Y:S02]  /*0130*/  CS2R R76, SRZ ;  /* 0x00000000004c7805 */ /* 0x000fe4000001ff00 */
[----:B------:R-:W-:Y:S02]  /*0140*/  CS2R R78, SRZ ;  /* 0x00000000004e7805 */ /* 0x000fe4000001ff00 */
[----:B------:R-:W-:Y:S02]  /*0150*/  CS2R R80, SRZ ;  /* 0x0000000000507805 */ /* 0x000fe4000001ff00 */
[----:B------:R-:W-:Y:S02]  /*0160*/  CS2R R82, SRZ ;  /* 0x0000000000527805 */ /* 0x000fe4000001ff00 */
[----:B------:R-:W-:-:S02]  /*0170*/  CS2R R84, SRZ ;  /* 0x0000000000547805 */ /* 0x000fc4000001ff00 */
[----:B------:R-:W-:Y:S01]  /*0180*/  CS2R R86, SRZ ;  /* 0x0000000000567805 */ /* 0x000fe2000001ff00 */
[----:B0-----:R-:W-:Y:S01]  /*0190*/  VIADD R0, R11, 0x3f ;  /* 0x0000003f0b007836 */ /* 0x001fe20000000000 */
[----:B------:R-:W-:Y:S02]  /*01a0*/  CS2R R24, SRZ ;  /* 0x0000000000187805 */ /* 0x000fe4000001ff00 */
[----:B------:R-:W-:Y:S02]  /*01b0*/  CS2R R26, SRZ ;  /* 0x00000000001a7805 */ /* 0x000fe4000001ff00 */
[----:B------:R-:W-:Y:S02]  /*01c0*/  CS2R R28, SRZ ;  /* 0x00000000001c7805 */ /* 0x000fe4000001ff00 */
[----:B------:R-:W-:Y:S02]  /*01d0*/  CS2R R30, SRZ ;  /* 0x00000000001e7805 */ /* 0x000fe4000001ff00 */
[----:B------:R-:W-:-:S02]  /*01e0*/  SHF.R.S32.HI R3, RZ, 0x1f, R0 ;  /* 0x0000001fff037819 */ /* 0x000fc40000011400 */
[----:B------:R-:W-:Y:S02]  /*01f0*/  CS2R R32, SRZ ;  /* 0x0000000000207805 */ /* 0x000fe4000001ff00 */
[----:B------:R-:W-:Y:S01]  /*0200*/  CS2R R34, SRZ ;  /* 0x0000000000227805 */ /* 0x000fe2000001ff00 */
[----:B--2---:R-:W-:Y:S01]  /*0210*/  ULEA UR6, UR5, UR6, 0x18 ;  /* 0x0000000605067291 */ /* 0x004fe2000f8ec03f */
[----:B------:R-:W-:Y:S02]  /*0220*/  LEA.HI R3, R3, R0, RZ, 0x6 ;  /* 0x0000000003037211 */ /* 0x000fe400078f30ff */
[----:B------:R-:W-:Y:S02]  /*0230*/  CS2R R36, SRZ ;  /* 0x0000000000247805 */ /* 0x000fe4000001ff00 */
[----:B-1----:R-:W-:Y:S02]  /*0240*/  IABS R8, R5 ;  /* 0x0000000500087213 */ /* 0x002fe40000000000 */
[----:B------:R-:W-:-:S02]  /*0250*/  CS2R R38, SRZ ;  /* 0x0000000000267805 */ /* 0x000fc4000001ff00 */
[----:B------:R-:W-:Y:S02]  /*0260*/  SHF.R.S32.HI R4, RZ, 0x6, R3 ;  /* 0x00000006ff047819 */ /* 0x000fe40000011403 */
[----:B------:R-:W-:Y:S02]  /*0270*/  CS2R R40, SRZ ;  /* 0x0000000000287805 */ /* 0x000fe4000001ff00 */
[----:B------:R-:W-:Y:S02]  /*0280*/  CS2R R42, SRZ ;  /* 0x00000000002a7805 */ /* 0x000fe4000001ff00 */
[----:B------:R-:W-:Y:S02]  /*0290*/  CS2R R44, SRZ ;  /* 0x00000000002c7805 */ /* 0x000fe4000001ff00 */
[----:B------:R-:W-:Y:S02]  /*02a0*/  IABS R7, R4 ;  /* 0x0000000400077213 */ /* 0x000fe40000000000 */
[----:B------:R-:W-:-:S02]  /*02b0*/  CS2R R46, SRZ ;  /* 0x00000000002e7805 */ /* 0x000fc4000001ff00 */
[----:B------:R-:W-:Y:S02]  /*02c0*/  IABS R12, R4 ;  /* 0x00000004000c7213 */ /* 0x000fe40000000000 */
[----:B------:R-:W-:Y:S01]  /*02d0*/  CS2R R48, SRZ ;  /* 0x0000000000307805 */ /* 0x000fe2000001ff00 */
[----:B------:R-:W0:Y:S01]  /*02e0*/  I2F.RP R0, R7 ;  /* 0x0000000700007306 */ /* 0x000e220000209400 */
[----:B------:R-:W-:Y:S02]  /*02f0*/  CS2R R50, SRZ ;  /* 0x0000000000327805 */ /* 0x000fe4000001ff00 */
[----:B------:R-:W-:Y:S02]  /*0300*/  CS2R R52, SRZ ;  /* 0x0000000000347805 */ /* 0x000fe4000001ff00 */
[----:B------:R-:W-:-:S03]  /*0310*/  CS2R R54, SRZ ;  /* 0x0000000000367805 */ /* 0x000fc6000001ff00 */
[----:B0-----:R-:W0:Y:S02]  /*0320*/  MUFU.RCP R0, R0 ;  /* 0x0000000000007308 */ /* 0x001e240000001000 */
[----:B0-----:R-:W-:Y:S02]  /*0330*/  VIADD R2, R0, 0xffffffe ;  /* 0x0ffffffe00027836 */ /* 0x001fe40000000000 */
[----:B------:R-:W-:-:S04]  /*0340*/  IMAD.MOV R0, RZ, RZ, -R12 ;  /* 0x000000ffff007224 */ /* 0x000fc800078e0a0c */
[----:B------:R0:W1:Y:S02]  /*0350*/  F2I.FTZ.U32.TRUNC.NTZ R3, R2 ;  /* 0x0000000200037305 */ /* 0x000064000021f000 */
[----:B0-----:R-:W-:Y:S02]  /*0360*/  IMAD.MOV.U32 R2, RZ, RZ, RZ ;  /* 0x000000ffff027224 */ /* 0x001fe400078e00ff */
[----:B-1----:R-:W-:-:S04]  /*0370*/  IMAD.MOV R6, RZ, RZ, -R3 ;  /* 0x000000ffff067224 */ /* 0x002fc800078e0a03 */
[----:B------:R-:W-:Y:S02]  /*0380*/  IMAD R9, R6, R7, RZ ;  /* 0x0000000706097224 */ /* 0x000fe400078e02ff */
[----:B------:R-:W-:Y:S02]  /*0390*/  IMAD.MOV.U32 R6, RZ, RZ, R8 ;  /* 0x000000ffff067224 */ /* 0x000fe400078e0008 */
[----:B------:R-:W-:-:S06]  /*03a0*/  IMAD.HI.U32 R3, R3, R9, R2 ;  /* 0x0000000903037227 */ /* 0x000fcc00078e0002 */
[----:B------:R-:W-:-:S04]  /*03b0*/  IMAD.HI.U32 R3, R3, R6, RZ ;  /* 0x0000000603037227 */ /* 0x000fc800078e00ff */
[----:B------:R-:W-:-:S05]  /*03c0*/  IMAD R0, R3, R0, R6 ;  /* 0x0000000003007224 */ /* 0x000fca00078e0206 */
[----:B------:R-:W-:-:S13]  /*03d0*/  ISETP.GT.U32.AND P1, PT, R7, R0, PT ;  /* 0x000000000700720c */ /* 0x000fda0003f24070 */
[----:B------:R-:W-:Y:S02]  /*03e0*/  @!P1 IMAD.IADD R0, R0, 0x1, -R7 ;  /* 0x0000000100009824 */ /* 0x000fe400078e0a07 */
[----:B------:R-:W-:Y:S01]  /*03f0*/  @!P1 VIADD R3, R3, 0x1 ;  /* 0x0000000103039836 */ /* 0x000fe20000000000 */
[----:B------:R-:W-:Y:S02]  /*0400*/  ISETP.NE.AND P1, PT, R4, RZ, PT ;  /* 0x000000ff0400720c */ /* 0x000fe40003f25270 */
[----:B------:R-:W-:Y:S02]  /*0410*/  ISETP.GE.U32.AND P0, PT, R0, R7, PT ;  /* 0x000000070000720c */ /* 0x000fe40003f06070 */
[----:B------:R-:W-:-:S04]  /*0420*/  LOP3.LUT R0, R5, R4, RZ, 0x3c, !PT ;  /* 0x0000000405007212 */ /* 0x000fc800078e3cff */
[----:B------:R-:W-:Y:S01]  /*0430*/  ISETP.GE.AND P2, PT, R0, RZ, PT ;  /* 0x000000ff0000720c */ /* 0x000fe20003f46270 */
[----:B------:R-:W-:-:S06]  /*0440*/  VIADD R0, R10, 0x7f ;  /* 0x0000007f0a007836 */ /* 0x000fcc0000000000 */
[----:B------:R-:W-:-:S04]  /*0450*/  @P0 VIADD R3, R3, 0x1 ;  /* 0x0000000103030836 */ /* 0x000fc80000000000 */
[----:B------:R-:W-:Y:S01]  /*0460*/  IMAD.MOV.U32 R8, RZ, RZ, R3 ;  /* 0x000000ffff087224 */ /* 0x000fe200078e0003 */
[----:B------:R-:W-:-:S03]  /*0470*/  SHF.R.S32.HI R3, RZ, 0x1f, R0 ;  /* 0x0000001fff037819 */ /* 0x000fc60000011400 */
[----:B------:R-:W-:Y:S01]  /*0480*/  @!P2 IMAD.MOV R8, RZ, RZ, -R8 ;  /* 0x000000ffff08a224 */ /* 0x000fe200078e0a08 */
[----:B------:R-:W-:Y:S02]  /*0490*/  LEA.HI R3, R3, R0, RZ, 0x7 ;  /* 0x0000000003037211 */ /* 0x000fe400078f38ff */
[----:B------:R-:W-:-:S04]  /*04a0*/  @!P1 LOP3.LUT R8, RZ, R4, RZ, 0x33, !PT ;  /* 0x00000004ff089212 */ /* 0x000fc800078e33ff */
[----:B------:R-:W-:Y:S01]  /*04b0*/  LEA.HI.SX32 R3, R3, -R8, 0x19 ;  /* 0x8000000803037211 */ /* 0x000fe200078fcaff */
[----:B------:R-:W-:-:S03]  /*04c0*/  IMAD.MOV R6, RZ, RZ, -R8 ;  /* 0x000000ffff067224 */ /* 0x000fc600078e0a08 */
[----:B------:R-:W-:Y:S01]  /*04d0*/  VIMNMX R9, R3, 0x1, PT ;  /* 0x0000000103097848 */ /* 0x000fe20003fe0100 */
[----:B------:R-:W-:-:S03]  /*04e0*/  IMAD R6, R4, R6, R5 ;  /* 0x0000000604067224 */ /* 0x000fc600078e0205 */
[-C--:B------:R-:W-:Y:S02]  /*04f0*/  IABS R7, R9.reuse ;  /* 0x0000000900077213 */ /* 0x080fe40000000000 */
[----:B------:R-:W-:Y:S02]  /*0500*/  IABS R13, R9 ;  /* 0x00000009000d7213 */ /* 0x000fe40000000000 */
[----:B------:R-:W0:Y:S08]  /*0510*/  I2F.RP R0, R7 ;  /* 0x0000000700007306 */ /* 0x000e300000209400 */
[----:B0-----:R-:W0:Y:S02]  /*0520*/  MUFU.RCP R0, R0 ;  /* 0x0000000000007308 */ /* 0x001e240000001000 */
[----:B0-----:R-:W-:-:S02]  /*0530*/  VIADD R2, R0, 0xffffffe ;  /* 0x0ffffffe00027836 */ /* 0x001fc40000000000 */
[----:B------:R-:W-:-:S04]  /*0540*/  IMAD.MOV R0, RZ, RZ, -R13 ;  /* 0x000000ffff007224 */ /* 0x000fc800078e0a0d */
[----:B------:R0:W1:Y:S02]  /*0550*/  F2I.FTZ.U32.TRUNC.NTZ R3, R2 ;  /* 0x0000000200037305 */ /* 0x000064000021f000 */
[----:B0-----:R-:W-:Y:S02]  /*0560*/  IMAD.MOV.U32 R2, RZ, RZ, RZ ;  /* 0x000000ffff027224 */ /* 0x001fe400078e00ff */
[----:B-1----:R-:W-:-:S04]  /*0570*/  IMAD.MOV R12, RZ, RZ, -R3 ;  /* 0x000000ffff0c7224 */ /* 0x002fc800078e0a03 */
[----:B------:R-:W-:Y:S01]  /*0580*/  IMAD.MOV.U32 R4, RZ, RZ, R12 ;  /* 0x000000ffff047224 */ /* 0x000fe200078e000c */
[----:B------:R-:W-:-:S03]  /*0590*/  IABS R12, R6 ;  /* 0x00000006000c7213 */ /* 0x000fc60000000000 */
        /* <DEDUP_REMOVED lines=11> */
[----:B------:R-:W-:-:S07]  /*0650*/  ISETP.GE.AND P2, PT, R0, RZ, PT ;  /* 0x000000ff0000720c */ /* 0x000fce0003f46270 */
[----:B------:R-:W-:Y:S01]  /*0660*/  @P0 VIADD R3, R3, 0x1 ;  /* 0x0000000103030836 */ /* 0x000fe20000000000 */
[----:B------:R-:W-:-:S05]  /*0670*/  PLOP3.LUT P0, PT, PT, PT, UP0, 0x80, 0x0 ;  /* 0x000000000000781c */ /* 0x000fca0003f0f008 */
[----:B------:R-:W-:Y:S01]  /*0680*/  @!P2 IMAD.MOV R3, RZ, RZ, -R3 ;  /* 0x000000ffff03a224 */ /* 0x000fe200078e0a03 */
[----:B------:R-:W-:-:S05]  /*0690*/  @!P1 LOP3.LUT R3, RZ, R9, RZ, 0x33, !PT ;  /* 0x00000009ff039212 */ /* 0x000fca00078e33ff */
[----:B------:R-:W-:Y:S02]  /*06a0*/  IMAD.MOV R0, RZ, RZ, -R3 ;  /* 0x000000ffff007224 */ /* 0x000fe400078e0a03 */
[----:B------:R-:W-:Y:S02]  /*06b0*/  IMAD.SHL.U32 R15, R3, 0x40, RZ ;  /* 0x00000040030f7824 */ /* 0x000fe400078e00ff */
[----:B------:R-:W-:-:S04]  /*06c0*/  IMAD R0, R9, R0, R6 ;  /* 0x0000000009007224 */ /* 0x000fc800078e0206 */
[----:B------:R-:W-:Y:S02]  /*06d0*/  IMAD.IADD R2, R8, 0x1, R0 ;  /* 0x0000000108027824 */ /* 0x000fe400078e0200 */
[----:B------:R-:W0:Y:S02]  /*06e0*/  S2R R0, SR_TID.X ;  /* 0x0000000000007919 */ /* 0x000e240000002100 */
[C---:B0-----:R-:W-:Y:S02]  /*06f0*/  LOP3.LUT R17, R0.reuse, 0x7f, RZ, 0xc0, !PT ;  /* 0x0000007f00117812 */ /* 0x041fe400078ec0ff */
[----:B------:R-:W-:-:S03]  /*0700*/  LOP3.LUT R146, R0, 0x60, RZ, 0xc0, !PT ;  /* 0x0000006000927812 */ /* 0x000fc600078ec0ff */
[----:B------:R-:W-:Y:S01]  /*0710*/  IMAD R13, R2, 0x80, R17 ;  /* 0x00000080020d7824 */ /* 0x000fe200078e0211 */
[----:B------:R-:W-:Y:S06]  /*0720*/  @!P0 BRA `(.L_x_0) ;  /* 0x00000030000c8947 */ /* 0x000fec0003800000 */
[----:B------:R-:W-:Y:S01]  /*0730*/  IABS R19, R10 ;  /* 0x0000000a00137213 */ /* 0x000fe20000000000 */
[----:B------:R-:W-:Y:S01]  /*0740*/  ULDC UR7, c[0x0][0x240] ;  /* 0x0000900000077ab9 */ /* 0x000fe20000000800 */
[----:B------:R-:W-:Y:S01]  /*0750*/  IABS R25, R11 ;  /* 0x0000000b00197213 */ /* 0x000fe20000000000 */
[----:B------:R-:W-:Y:S01]  /*0760*/  USHF.R.S32.HI UR5, URZ, 0x1f, UR4 ;  /* 0x0000001f3f057899 */ /* 0x000fe20008011404 */
[----:B------:R-:W0:Y:S01]  /*0770*/  I2F.RP R6, R19 ;  /* 0x0000001300067306 */ /* 0x000e220000209400 */
[----:B------:R-:W-:Y:S01]  /*0780*/  LEA.HI R32, R146, R15, RZ, 0x1b ;  /* 0x0000000f92207211 */ /* 0x000fe200078fd8ff */
[----:B------:R-:W-:Y:S01]  /*0790*/  ULDC.64 UR20, c[0x0][0x218] ;  /* 0x0000860000147ab9 */ /* 0x000fe20000000a00 */
[----:B------:R-:W-:Y:S01]  /*07a0*/  ISETP.GE.AND P1, PT, R13, RZ, PT ;  /* 0x000000ff0d00720c */ /* 0x000fe20003f26270 */
[----:B------:R-:W-:Y:S01]  /*07b0*/  USHF.R.U32.HI UR10, URZ, 0x4, UR6 ;  /* 0x000000043f0a7899 */ /* 0x000fe20008011606 */
[----:B------:R-:W-:Y:S01]  /*07c0*/  IABS R31, R32 ;  /* 0x00000020001f7213 */ /* 0x000fe20000000000 */
[C---:B------:R-:W-:Y:S01]  /*07d0*/  VIADD R14, R32.reuse, 0x3c ;  /* 0x0000003c200e7836 */ /* 0x040fe20000000000 */
[----:B------:R-:W-:Y:S01]  /*07e0*/  ULEA.HI UR5, UR5, UR4, URZ, 0x5 ;  /* 0x0000000405057291 */ /* 0x000fe2000f8f283f */
[----:B------:R-:W1:Y:S01]  /*07f0*/  I2F.RP R4, R25 ;  /* 0x0000001900047306 */ /* 0x000e620000209400 */
[C---:B------:R-:W-:Y:S01]  /*0800*/  VIADD R16, R32.reuse, 0x38 ;  /* 0x0000003820107836 */ /* 0x040fe20000000000 */
[----:B------:R-:W-:Y:S01]  /*0810*/  ULDC UR8, c[0x0][0x234] ;  /* 0x00008d0000087ab9 */ /* 0x000fe20000000800 */
[----:B------:R-:W-:Y:S01]  /*0820*/  VIADD R18, R32, 0x34 ;  /* 0x0000003420127836 */ /* 0x000fe20000000000 */
[----:B------:R-:W-:Y:S01]  /*0830*/  ISETP.GE.AND P3, PT, R14, RZ, PT ;  /* 0x000000ff0e00720c */ /* 0x000fe20003f66270 */
[C---:B------:R-:W-:Y:S01]  /*0840*/  VIADD R33, R32.reuse, 0x28 ;  /* 0x0000002820217836 */ /* 0x040fe20000000000 */
[----:B------:R-:W-:Y:S01]  /*0850*/  IABS R9, R16 ;  /* 0x0000001000097213 */ /* 0x000fe20000000000 */
[----:B------:R-:W-:Y:S01]  /*0860*/  VIADD R34, R32, 0x24 ;  /* 0x0000002420227836 */ /* 0x000fe20000000000 */
[----:B0-----:R-:W0:Y:S01]  /*0870*/  MUFU.RCP R6, R6 ;  /* 0x0000000600067308 */ /* 0x001e220000001000 */
[----:B------:R-:W-:Y:S01]  /*0880*/  ISETP.GE.AND P4, PT, R16, RZ, PT ;  /* 0x000000ff1000720c */ /* 0x000fe20003f86270 */
[C---:B------:R-:W-:Y:S01]  /*0890*/  VIADD R16, R32.reuse, 0x30 ;  /* 0x0000003020107836 */ /* 0x040fe20000000000 */
[----:B------:R-:W-:Y:S01]  /*08a0*/  IABS R12, R18 ;  /* 0x00000012000c7213 */ /* 0x000fe20000000000 */
[----:B------:R-:W-:Y:S01]  /*08b0*/  VIADD R35, R32, 0x20 ;  /* 0x0000002020237836 */ /* 0x000fe20000000000 */
[----:B------:R-:W-:Y:S01]  /*08c0*/  ISETP.GE.AND P5, PT, R18, RZ, PT ;  /* 0x000000ff1200720c */ /* 0x000fe20003fa6270 */
[C---:B------:R-:W-:Y:S01]  /*08d0*/  VIADD R18, R32.reuse, 0x2c ;  /* 0x0000002c20127836 */ /* 0x040fe20000000000 */
[----:B------:R-:W-:Y:S01]  /*08e0*/  USGXT.U32 UR4, UR10, 0xe ;  /* 0x0000000e0a04789a */ /* 0x000fe20008000000 */
[----:B-1----:R-:W1:Y:S01]  /*08f0*/  MUFU.RCP R4, R4 ;  /* 0x0000000400047308 */ /* 0x002e620000001000 */
[C---:B------:R-:W-:Y:S01]  /*0900*/  VIADD R36, R32.reuse, 0x1c ;  /* 0x0000001c20247836 */ /* 0x040fe20000000000 */
[----:B------:R-:W-:Y:S01]  /*0910*/  ULDC UR12, c[0x0][0x23c] ;  /* 0x00008f00000c7ab9 */ /* 0x000fe20000000800 */
[C---:B------:R-:W-:Y:S01]  /*0920*/  VIADD R37, R32.reuse, 0x18 ;  /* 0x0000001820257836 */ /* 0x040fe20000000000 */
[----:B------:R-:W-:Y:S01]  /*0930*/  ULDC.64 UR14, c[0x0][0x210] ;  /* 0x00008400000e7ab9 */ /* 0x000fe20000000a00 */
[C---:B------:R-:W-:Y:S01]  /*0940*/  VIADD R38, R32.reuse, 0x14 ;  /* 0x0000001420267836 */ /* 0x040fe20000000000 */
[----:B------:R-:W-:Y:S01]  /*0950*/  IABS R20, R36 ;  /* 0x0000002400147213 */ /* 0x000fe20000000000 */
[----:B------:R-:W-:Y:S01]  /*0960*/  VIADD R39, R32, 0x10 ;  /* 0x0000001020277836 */ /* 0x000fe20000000000 */
[----:B------:R-:W-:Y:S01]  /*0970*/  IABS R21, R37 ;  /* 0x0000002500157213 */ /* 0x000fe20000000000 */
[----:B0-----:R-:W-:Y:S01]  /*0980*/  VIADD R5, R6, 0xffffffe ;  /* 0x0ffffffe06057836 */ /* 0x001fe20000000000 */
[----:B------:R-:W-:Y:S01]  /*0990*/  IABS R22, R38 ;  /* 0x0000002600167213 */ /* 0x000fe20000000000 */
[C---:B------:R-:W-:Y:S01]  /*09a0*/  VIADD R40, R32.reuse, 0xc ;  /* 0x0000000c20287836 */ /* 0x040fe20000000000 */
[----:B------:R-:W-:Y:S01]  /*09b0*/  ULDC UR11, c[0x0][0x230] ;  /* 0x00008c00000b7ab9 */ /* 0x000fe20000000800 */
[C---:B------:R-:W-:Y:S01]  /*09c0*/  VIADD R41, R32.reuse, 0x8 ;  /* 0x0000000820297836 */ /* 0x040fe20000000000 */
[----:B------:R-:W-:Y:S01]  /*09d0*/  USHF.L.U32 UR49, UR12, 0x5, URZ ;  /* 0x000000050c317899 */ /* 0x000fe2000800063f */
[----:B------:R-:W0:Y:S01]  /*09e0*/  F2I.FTZ.U32.TRUNC.NTZ R5, R5 ;  /* 0x0000000500057305 */ /* 0x000e22000021f000 */
[----:B------:R-:W-:Y:S01]  /*09f0*/  VIADD R42, R32, 0x4 ;  /* 0x00000004202a7836 */ /* 0x000fe20000000000 */
[----:B------:R-:W-:Y:S01]  /*0a00*/  IABS R23, R40 ;  /* 0x0000002800177213 */ /* 0x000fe20000000000 */
[----:B-1----:R-:W-:Y:S01]  /*0a10*/  VIADD R2, R4, 0xffffffe ;  /* 0x0ffffffe04027836 */ /* 0x002fe20000000000 */
[----:B------:R-:W-:Y:S01]  /*0a20*/  IABS R27, R41 ;  /* 0x00000029001b7213 */ /* 0x000fe20000000000 */
[----:B------:R-:W-:Y:S01]  /*0a30*/  IMAD.MOV.U32 R4, RZ, RZ, RZ ;  /* 0x000000ffff047224 */ /* 0x000fe200078e00ff */
[----:B------:R-:W-:-:S02]  /*0a40*/  IABS R29, R42 ;  /* 0x0000002a001d7213 */ /* 0x000fc40000000000 */
[----:B------:R-:W-:Y:S01]  /*0a50*/  CS2R R56, SRZ ;  /* 0x0000000000387805 */ /* 0x000fe2000001ff00 */
[----:B------:R1:W2:Y:S01]  /*0a60*/  F2I.FTZ.U32.TRUNC.NTZ R3, R2 ;  /* 0x0000000200037305 */ /* 0x0002a2000021f000 */
[----:B------:R-:W-:Y:S02]  /*0a70*/  CS2R R58, SRZ ;  /* 0x00000000003a7805 */ /* 0x000fe4000001ff00 */
[----:B------:R-:W-:Y:S02]  /*0a80*/  CS2R R60, SRZ ;  /* 0x00000000003c7805 */ /* 0x000fe4000001ff00 */
[----:B------:R-:W-:Y:S02]  /*0a90*/  CS2R R62, SRZ ;  /* 0x00000000003e7805 */ /* 0x000fe4000001ff00 */
[----:B------:R-:W-:Y:S02]  /*0aa0*/  CS2R R64, SRZ ;  /* 0x0000000000407805 */ /* 0x000fe4000001ff00 */
[----:B------:R-:W-:-:S02]  /*0ab0*/  CS2R R66, SRZ ;  /* 0x0000000000427805 */ /* 0x000fc4000001ff00 */
[----:B------:R-:W-:Y:S01]  /*0ac0*/  CS2R R68, SRZ ;  /* 0x0000000000447805 */ /* 0x000fe2000001ff00 */
[--C-:B0-----:R-:W-:Y:S01]  /*0ad0*/  IMAD.MOV R8, RZ, RZ, -R5.reuse ;  /* 0x000000ffff087224 */ /* 0x101fe200078e0a05 */
[----:B------:R-:W-:Y:S01]  /*0ae0*/  CS2R R70, SRZ ;  /* 0x0000000000467805 */ /* 0x000fe2000001ff00 */
[----:B-1----:R-:W-:Y:S01]  /*0af0*/  IMAD.MOV.U32 R2, RZ, RZ, RZ ;  /* 0x000000ffff027224 */ /* 0x002fe200078e00ff */
[----:B------:R-:W-:Y:S01]  /*0b00*/  CS2R R72, SRZ ;  /* 0x0000000000487805 */ /* 0x000fe2000001ff00 */
[----:B------:R-:W-:Y:S01]  /*0b10*/  IMAD R7, R8, R19, RZ ;  /* 0x0000001308077224 */ /* 0x000fe200078e02ff */
[----:B------:R-:W-:Y:S02]  /*0b20*/  IABS R8, R13 ;  /* 0x0000000d00087213 */ /* 0x000fe40000000000 */
[----:B------:R-:W-:Y:S02]  /*0b30*/  CS2R R74, SRZ ;  /* 0x00000000004a7805 */ /* 0x000fe4000001ff00 */
[----:B------:R-:W-:Y:S01]  /*0b40*/  CS2R R76, SRZ ;  /* 0x00000000004c7805 */ /* 0x000fe2000001ff00 */
[----:B------:R-:W-:Y:S01]  /*0b50*/  IMAD.HI.U32 R6, R5, R7, R4 ;  /* 0x0000000705067227 */ /* 0x000fe200078e0004 */
[----:B------:R-:W-:-:S02]  /*0b60*/  CS2R R78, SRZ ;  /* 0x00000000004e7805 */ /* 0x000fc4000001ff00 */
[----:B------:R-:W-:Y:S02]  /*0b70*/  CS2R R80, SRZ ;  /* 0x0000000000507805 */ /* 0x000fe4000001ff00 */
[----:B------:R-:W-:Y:S01]  /*0b80*/  CS2R R82, SRZ ;  /* 0x0000000000527805 */ /* 0x000fe2000001ff00 */
[----:B------:R-:W-:Y:S01]  /*0b90*/  IMAD.MOV.U32 R7, RZ, RZ, R8 ;  /* 0x000000ffff077224 */ /* 0x000fe200078e0008 */
[----:B------:R-:W-:Y:S01]  /*0ba0*/  CS2R R84, SRZ ;  /* 0x0000000000547805 */ /* 0x000fe2000001ff00 */
[----:B--2---:R-:W-:Y:S01]  /*0bb0*/  IMAD.MOV R4, RZ, RZ, -R3 ;  /* 0x000000ffff047224 */ /* 0x004fe200078e0a03 */
[----:B------:R-:W-:Y:S01]  /*0bc0*/  CS2R R86, SRZ ;  /* 0x0000000000567805 */ /* 0x000fe2000001ff00 */
[----:B------:R-:W-:Y:S01]  /*0bd0*/  IMAD.HI.U32 R6, R6, R7, RZ ;  /* 0x0000000706067227 */ /* 0x000fe200078e00ff */
[----:B------:R-:W-:Y:S02]  /*0be0*/  CS2R R44, SRZ ;  /* 0x00000000002c7805 */ /* 0x000fe4000001ff00 */
[----:B------:R-:W-:-:S02]  /*0bf0*/  CS2R R46, SRZ ;  /* 0x00000000002e7805 */ /* 0x000fc4000001ff00 */
[----:B------:R-:W-:Y:S01]  /*0c00*/  CS2R R48, SRZ ;  /* 0x0000000000307805 */ /* 0x000fe2000001ff00 */
[----:B------:R-:W-:Y:S01]  /*0c10*/  IMAD.MOV R6, RZ, RZ, -R6 ;  /* 0x000000ffff067224 */ /* 0x000fe200078e0a06 */
[----:B------:R-:W-:Y:S01]  /*0c20*/  CS2R R50, SRZ ;  /* 0x0000000000327805 */ /* 0x000fe2000001ff00 */
[----:B------:R-:W-:Y:S01]  /*0c30*/  IMAD R5, R4, R25, RZ ;  /* 0x0000001904057224 */ /* 0x000fe200078e02ff */
[----:B------:R-:W-:Y:S01]  /*0c40*/  CS2R R52, SRZ ;  /* 0x0000000000347805 */ /* 0x000fe2000001ff00 */
[----:B------:R-:W-:Y:S01]  /*0c50*/  IMAD R6, R19, R6, R7 ;  /* 0x0000000613067224 */ /* 0x000fe200078e0207 */
[----:B------:R-:W-:Y:S01]  /*0c60*/  IABS R7, R14 ;  /* 0x0000000e00077213 */ /* 0x000fe20000000000 */
[----:B------:R-:W-:Y:S01]  /*0c70*/  IMAD.HI.U32 R2, R3, R5, R2 ;  /* 0x0000000503027227 */ /* 0x000fe200078e0002 */
[----:B------:R-:W-:Y:S02]  /*0c80*/  IABS R14, R33 ;  /* 0x00000021000e7213 */ /* 0x000fe40000000000 */
[----:B------:R-:W-:-:S02]  /*0c90*/  CS2R R54, SRZ ;  /* 0x0000000000367805 */ /* 0x000fc4000001ff00 */
[----:B------:R-:W-:Y:S01]  /*0ca0*/  ISETP.GT.U32.AND P0, PT, R19, R6, PT ;  /* 0x000000061300720c */ /* 0x000fe20003f04070 */
[----:B------:R-:W-:Y:S01]  /*0cb0*/  ULDC UR18, c[0x0][0x238] ;  /* 0x00008e0000127ab9 */ /* 0x000fe20000000800 */
[----:B------:R-:W-:Y:S01]  /*0cc0*/  UMOV UR9, 0x3fffffef ;  /* 0x3fffffef00097882 */ /* 0x000fe20000000000 */
[C---:B------:R-:W-:Y:S01]  /*0cd0*/  IMAD.HI.U32 R3, R2.reuse, R7, RZ ;  /* 0x0000000702037227 */ /* 0x040fe200078e00ff */
[----:B------:R-:W-:Y:S02]  /*0ce0*/  USHF.L.U32 UR50, UR18, 0x5, URZ ;  /* 0x0000000512327899 */ /* 0x000fe4000800063f */
[----:B------:R-:W-:Y:S01]  /*0cf0*/  UIMAD UR19, UR18, 0x1f, URZ ;  /* 0x0000001f121378a4 */ /* 0x000fe2000f8e023f */
[----:B------:R-:W-:Y:S01]  /*0d00*/  IMAD.MOV R8, RZ, RZ, -R3 ;  /* 0x000000ffff087224 */ /* 0x000fe200078e0a03 */
[----:B------:R-:W-:Y:S01]  /*0d10*/  UIMAD UR22, UR18, 0x1c, URZ ;  /* 0x0000001c121678a4 */ /* 0x000fe2000f8e023f */
[----:B------:R-:W-:Y:S01]  /*0d20*/  IMAD.HI.U32 R4, R2, R9, RZ ;  /* 0x0000000902047227 */ /* 0x000fe200078e00ff */
[----:B------:R-:W-:-:S02]  /*0d30*/  UIMAD UR23, UR18, 0x1b, URZ ;  /* 0x0000001b121778a4 */ /* 0x000fc4000f8e023f */
[----:B------:R-:W-:Y:S01]  /*0d40*/  UIMAD UR24, UR18, 0x1a, URZ ;  /* 0x0000001a121878a4 */ /* 0x000fe2000f8e023f */
[----:B------:R-:W-:Y:S01]  /*0d50*/  @!P0 IMAD.IADD R6, R6, 0x1, -R19 ;  /* 0x0000000106068824 */ /* 0x000fe200078e0a13 */
[----:B------:R-:W-:Y:S01]  /*0d60*/  UIMAD UR25, UR18, 0x19, URZ ;  /* 0x00000019121978a4 */ /* 0x000fe2000f8e023f */
[----:B------:R-:W-:Y:S01]  /*0d70*/  IMAD R3, R25, R8, R7 ;  /* 0x0000000819037224 */ /* 0x000fe200078e0207 */
[----:B------:R-:W-:Y:S01]  /*0d80*/  UIMAD UR26, UR18, 0x18, URZ ;  /* 0x00000018121a78a4 */ /* 0x000fe2000f8e023f */
[----:B------:R-:W-:Y:S01]  /*0d90*/  IMAD.MOV R4, RZ, RZ, -R4 ;  /* 0x000000ffff047224 */ /* 0x000fe200078e0a04 */
[----:B------:R-:W-:Y:S01]  /*0da0*/  ISETP.GT.U32.AND P0, PT, R19, R6, PT ;  /* 0x000000061300720c */ /* 0x000fe20003f04070 */
[C---:B------:R-:W-:Y:S01]  /*0db0*/  IMAD.HI.U32 R5, R2.reuse, R12, RZ ;  /* 0x0000000c02057227 */ /* 0x040fe200078e00ff */
[C---:B------:R-:W-:Y:S01]  /*0dc0*/  ISETP.GT.U32.AND P2, PT, R25.reuse, R3, PT ;  /* 0x000000031900720c */ /* 0x040fe20003f44070 */
[----:B------:R-:W-:Y:S02]  /*0dd0*/  UIMAD UR27, UR18, 0x17, URZ ;  /* 0x00000017121b78a4 */ /* 0x000fe4000f8e023f */
[----:B------:R-:W-:Y:S01]  /*0de0*/  IMAD R4, R25, R4, R9 ;  /* 0x0000000419047224 */ /* 0x000fe200078e0209 */
[----:B------:R-:W-:Y:S01]  /*0df0*/  IABS R9, R16 ;  /* 0x0000001000097213 */ /* 0x000fe20000000000 */
[----:B------:R-:W-:Y:S01]  /*0e00*/  IMAD.MOV R5, RZ, RZ, -R5 ;  /* 0x000000ffff057224 */ /* 0x000fe200078e0a05 */
[----:B------:R-:W-:Y:S01]  /*0e10*/  UIMAD UR28, UR18, 0x16, URZ ;  /* 0x00000016121c78a4 */ /* 0x000fe2000f8e023f */
[----:B------:R-:W-:Y:S01]  /*0e20*/  IMAD.HI.U32 R8, R2, R14, RZ ;  /* 0x0000000e02087227 */ /* 0x000fe200078e00ff */
[----:B------:R-:W-:-:S02]  /*0e30*/  UIMAD UR29, UR18, 0x15, URZ ;  /* 0x00000015121d78a4 */ /* 0x000fc4000f8e023f */
[----:B------:R-:W-:Y:S01]  /*0e40*/  UIMAD UR30, UR18, 0x14, URZ ;  /* 0x00000014121e78a4 */ /* 0x000fe2000f8e023f */
[----:B------:R-:W-:Y:S01]  /*0e50*/  @!P0 IMAD.IADD R6, R6, 0x1, -R19 ;  /* 0x0000000106068824 */ /* 0x000fe200078e0a13 */
[----:B------:R-:W-:Y:S01]  /*0e60*/  ISETP.NE.AND P0, PT, R10, RZ, PT ;  /* 0x000000ff0a00720c */ /* 0x000fe20003f05270 */
[----:B------:R-:W-:Y:S01]  /*0e70*/  @!P2 IMAD.IADD R3, R3, 0x1, -R25 ;  /* 0x000000010303a824 */ /* 0x000fe200078e0a19 */
[C---:B------:R-:W-:Y:S01]  /*0e80*/  ISETP.GT.U32.AND P2, PT, R25.reuse, R4, PT ;  /* 0x000000041900720c */ /* 0x040fe20003f44070 */
[----:B------:R-:W-:Y:S01]  /*0e90*/  IMAD.MOV.U32 R24, RZ, RZ, R6 ;  /* 0x000000ffff187224 */ /* 0x000fe200078e0006 */
[----:B------:R-:W-:Y:S01]  /*0ea0*/  IABS R19, R35 ;  /* 0x0000002300137213 */ /* 0x000fe20000000000 */
[----:B------:R-:W-:Y:S01]  /*0eb0*/  IMAD.HI.U32 R6, R2, R9, RZ ;  /* 0x0000000902067227 */ /* 0x000fe200078e00ff */
[C---:B------:R-:W-:Y:S01]  /*0ec0*/  ISETP.GT.U32.AND P6, PT, R25.reuse, R3, PT ;  /* 0x000000031900720c */ /* 0x040fe20003fc4070 */
[----:B------:R-:W-:Y:S02]  /*0ed0*/  UIMAD UR31, UR18, 0x13, URZ ;  /* 0x00000013121f78a4 */ /* 0x000fe4000f8e023f */
[C---:B------:R-:W-:Y:S01]  /*0ee0*/  IMAD R5, R25.reuse, R5, R12 ;  /* 0x0000000519057224 */ /* 0x040fe200078e020c */
[----:B------:R-:W-:Y:S01]  /*0ef0*/  IABS R12, R18 ;  /* 0x00000012000c7213 */ /* 0x000fe20000000000 */
[----:B------:R-:W-:Y:S01]  /*0f00*/  IMAD.MOV R6, RZ, RZ, -R6 ;  /* 0x000000ffff067224 */ /* 0x000fe200078e0a06 */
[----:B------:R-:W-:Y:S01]  /*0f10*/  UIMAD UR32, UR18, 0x12, URZ ;  /* 0x00000012122078a4 */ /* 0x000fe2000f8e023f */
[----:B------:R-:W-:Y:S01]  /*0f20*/  @!P1 IMAD.MOV R24, RZ, RZ, -R24 ;  /* 0x000000ffff189224 */ /* 0x000fe200078e0a18 */
[C---:B------:R-:W-:Y:S01]  /*0f30*/  ISETP.GT.U32.AND P1, PT, R25.reuse, R5, PT ;  /* 0x000000051900720c */ /* 0x040fe20003f24070 */
[----:B------:R-:W-:Y:S01]  /*0f40*/  IMAD R6, R25, R6, R9 ;  /* 0x0000000619067224 */ /* 0x000fe200078e0209 */
[----:B------:R-:W-:Y:S01]  /*0f50*/  @!P0 LOP3.LUT R24, RZ, R10, RZ, 0x33, !PT ;  /* 0x0000000aff188212 */ /* 0x000fe200078e33ff */
[--C-:B------:R-:W-:Y:S01]  /*0f60*/  @!P2 IMAD.IADD R4, R4, 0x1, -R25.reuse ;  /* 0x000000010404a824 */ /* 0x100fe200078e0a19 */
[----:B------:R-:W-:Y:S01]  /*0f70*/  ISETP.GE.AND P0, PT, R16, RZ, PT ;  /* 0x000000ff1000720c */ /* 0x000fe20003f06270 */
[----:B------:R-:W-:Y:S01]  /*0f80*/  @!P6 IMAD.IADD R3, R3, 0x1, -R25 ;  /* 0x000000010303e824 */ /* 0x000fe200078e0a19 */
[C---:B------:R-:W-:Y:S01]  /*0f90*/  ISETP.GT.U32.AND P2, PT, R25.reuse, R6, PT ;  /* 0x000000061900720c */ /* 0x040fe20003f44070 */
[----:B------:R-:W-:Y:S01]  /*0fa0*/  IMAD.HI.U32 R7, R2, R12, RZ ;  /* 0x0000000c02077227 */ /* 0x000fe200078e00ff */
[----:B------:R-:W-:Y:S01]  /*0fb0*/  ISETP.GT.U32.AND P6, PT, R25, R4, PT ;  /* 0x000000041900720c */ /* 0x000fe20003fc4070 */
[----:B------:R-:W-:-:S02]  /*0fc0*/  UIMAD UR33, UR18, 0x11, URZ ;  /* 0x00000011122178a4 */ /* 0x000fc4000f8e023f */
[----:B------:R-:W-:Y:S01]  /*0fd0*/  IMAD.MOV R7, RZ, RZ, -R7 ;  /* 0x000000ffff077224 */ /* 0x000fe200078e0a07 */
[----:B------:R-:W-:Y:S01]  /*0fe0*/  USHF.L.U32 UR34, UR18, 0x4, URZ ;  /* 0x0000000412227899 */ /* 0x000fe2000800063f */
[--C-:B------:R-:W-:Y:S01]  /*0ff0*/  @!P1 IMAD.IADD R5, R5, 0x1, -R25.reuse ;  /* 0x0000000105059824 */ /* 0x100fe200078e0a19 */
[----:B------:R-:W-:Y:S01]  /*1000*/  ISETP.GE.AND P1, PT, R18, RZ, PT ;  /* 0x000000ff1200720c */ /* 0x000fe20003f26270 */
[C---:B------:R-:W-:Y:S01]  /*1010*/  IMAD R7, R25.reuse, R7, R12 ;  /* 0x0000000719077224 */ /* 0x040fe200078e020c */
[----:B------:R-:W-:Y:S01]  /*1020*/  IABS R18, R34 ;  /* 0x0000002200127213 */ /* 0x000fe20000000000 */
[----:B------:R-:W-:Y:S01]  /*1030*/  IMAD.MOV R8, RZ, RZ, -R8 ;  /* 0x000000ffff087224 */ /* 0x000fe200078e0a08 */
[----:B------:R-:W-:Y:S01]  /*1040*/  UIMAD UR35, UR18, 0xf, URZ ;  /* 0x0000000f122378a4 */ /* 0x000fe2000f8e023f */
[--C-:B------:R-:W-:Y:S01]  /*1050*/  @!P2 IMAD.IADD R6, R6, 0x1, -R25.reuse ;  /* 0x000000010606a824 */ /* 0x100fe200078e0a19 */
[C---:B------:R-:W-:Y:S01]  /*1060*/  ISETP.GT.U32.AND P2, PT, R25.reuse, R5, PT ;  /* 0x000000051900720c */ /* 0x040fe20003f44070 */
[----:B------:R-:W-:Y:S01]  /*1070*/  @!P6 IMAD.IADD R4, R4, 0x1, -R25 ;  /* 0x000000010404e824 */ /* 0x000fe200078e0a19 */
[----:B------:R-:W-:Y:S01]  /*1080*/  UIMAD UR36, UR18, 0xe, URZ ;  /* 0x0000000e122478a4 */ /* 0x000fe2000f8e023f */
[----:B------:R-:W-:Y:S01]  /*1090*/  IMAD.HI.U32 R9, R2, R18, RZ ;  /* 0x0000001202097227 */ /* 0x000fe200078e00ff */
[----:B------:R-:W-:Y:S01]  /*10a0*/  ISETP.GT.U32.AND P6, PT, R25, R6, PT ;  /* 0x000000061900720c */ /* 0x000fe20003fc4070 */
[----:B------:R-:W-:-:S02]  /*10b0*/  UIMAD UR37, UR18, 0xd, URZ ;  /* 0x0000000d122578a4 */ /* 0x000fc4000f8e023f */
[----:B------:R-:W-:Y:S01]  /*10c0*/  IMAD R8, R25, R8, R14 ;  /* 0x0000000819087224 */ /* 0x000fe200078e020e */
[----:B------:R-:W-:Y:S01]  /*10d0*/  UIMAD UR38, UR18, 0xc, URZ ;  /* 0x0000000c122678a4 */ /* 0x000fe2000f8e023f */
[----:B------:R-:W-:Y:S01]  /*10e0*/  IMAD.MOV R9, RZ, RZ, -R9 ;  /* 0x000000ffff097224 */ /* 0x000fe200078e0a09 */
[----:B------:R-:W-:Y:S01]  /*10f0*/  UIMAD UR39, UR18, 0xb, URZ ;  /* 0x0000000b122778a4 */ /* 0x000fe2000f8e023f */
[----:B------:R-:W-:Y:S01]  /*1100*/  IMAD.HI.U32 R10, R2, R19, RZ ;  /* 0x00000013020a7227 */ /* 0x000fe200078e00ff */
[----:B------:R-:W-:Y:S02]  /*1110*/  UIMAD UR40, UR18, 0xa, URZ ;  /* 0x0000000a122878a4 */ /* 0x000fe4000f8e023f */
[----:B------:R-:W-:Y:S01]  /*1120*/  UIMAD UR41, UR18, 0x9, URZ ;  /* 0x00000009122978a4 */ /* 0x000fe2000f8e023f */
[--C-:B------:R-:W-:Y:S01]  /*1130*/  @!P2 IMAD.IADD R5, R5, 0x1, -R25.reuse ;  /* 0x000000010505a824 */ /* 0x100fe200078e0a19 */
[C---:B------:R-:W-:Y:S01]  /*1140*/  ISETP.GT.U32.AND P2, PT, R25.reuse, R7, PT ;  /* 0x000000071900720c */ /* 0x040fe20003f44070 */
[----:B------:R-:W-:Y:S01]  /*1150*/  @!P6 IMAD.IADD R6, R6, 0x1, -R25 ;  /* 0x000000010606e824 */ /* 0x000fe200078e0a19 */
[C---:B------:R-:W-:Y:S01]  /*1160*/  ISETP.GT.U32.AND P6, PT, R25.reuse, R8, PT ;  /* 0x000000081900720c */ /* 0x040fe20003fc4070 */
[----:B------:R-:W-:Y:S01]  /*1170*/  IMAD R9, R25, R9, R18 ;  /* 0x0000000919097224 */ /* 0x000fe200078e0212 */
[----:B------:R-:W-:Y:S01]  /*1180*/  USHF.L.U32 UR42, UR18, 0x3, URZ ;  /* 0x00000003122a7899 */ /* 0x000fe2000800063f */
[----:B------:R-:W-:Y:S01]  /*1190*/  IMAD.HI.U32 R12, R2, R20, RZ ;  /* 0x00000014020c7227 */ /* 0x000fe200078e00ff */
[----:B------:R-:W-:-:S02]  /*11a0*/  UIMAD UR43, UR18, 0x7, URZ ;  /* 0x00000007122b78a4 */ /* 0x000fc4000f8e023f */
[----:B------:R-:W-:Y:S01]  /*11b0*/  UIMAD UR44, UR18, 0x6, URZ ;  /* 0x00000006122c78a4 */ /* 0x000fe2000f8e023f */
[----:B------:R-:W-:Y:S01]  /*11c0*/  IMAD.MOV R10, RZ, RZ, -R10 ;  /* 0x000000ffff0a7224 */ /* 0x000fe200078e0a0a */
[----:B------:R-:W-:Y:S01]  /*11d0*/  UIMAD UR45, UR18, 0x5, URZ ;  /* 0x00000005122d78a4 */ /* 0x000fe2000f8e023f */
[----:B------:R-:W-:Y:S01]  /*11e0*/  IMAD.MOV R12, RZ, RZ, -R12 ;  /* 0x000000ffff0c7224 */ /* 0x000fe200078e0a0c */
[----:B------:R-:W-:Y:S01]  /*11f0*/  USHF.L.U32 UR46, UR18, 0x2, URZ ;  /* 0x00000002122e7899 */ /* 0x000fe2000800063f */
[----:B------:R-:W-:Y:S01]  /*1200*/  @!P2 IMAD.IADD R7, R7, 0x1, -R25 ;  /* 0x000000010707a824 */ /* 0x000fe200078e0a19 */
[C---:B------:R-:W-:Y:S01]  /*1210*/  ISETP.GT.U32.AND P2, PT, R25.reuse, R9, PT ;  /* 0x000000091900720c */ /* 0x040fe20003f44070 */
[C---:B------:R-:W-:Y:S01]  /*1220*/  IMAD R10, R25.reuse, R10, R19 ;  /* 0x0000000a190a7224 */ /* 0x040fe200078e0213 */
[----:B------:R-:W-:Y:S01]  /*1230*/  UIMAD UR47, UR18, 0x3, URZ ;  /* 0x00000003122f78a4 */ /* 0x000fe2000f8e023f */
[C---:B------:R-:W-:Y:S01]  /*1240*/  IMAD R12, R25.reuse, R12, R20 ;  /* 0x0000000c190c7224 */ /* 0x040fe200078e0214 */
[----:B------:R-:W-:Y:S01]  /*1250*/  USHF.L.U32 UR48, UR18, 0x1, URZ ;  /* 0x0000000112307899 */ /* 0x000fe2000800063f */
[----:B------:R-:W-:Y:S01]  /*1260*/  @!P6 IMAD.IADD R8, R8, 0x1, -R25 ;  /* 0x000000010808e824 */ /* 0x000fe200078e0a19 */
[----:B------:R-:W-:Y:S01]  /*1270*/  ISETP.GT.U32.AND P6, PT, R25, R10, PT ;  /* 0x0000000a1900720c */ /* 0x000fe20003fc4070 */
[----:B------:R-:W-:Y:S01]  /*1280*/  IMAD.HI.U32 R14, R2, R21, RZ ;  /* 0x00000015020e7227 */ /* 0x000fe200078e00ff */
[----:B------:R-:W-:Y:S01]  /*1290*/  USHF.R.S32.HI UR51, URZ, 0x1f, UR49 ;  /* 0x0000001f3f337899 */ /* 0x000fe20008011431 */
[----:B------:R-:W-:-:S02]  /*12a0*/  ULDC UR52, c[0x0][0x238] ;  /* 0x00008e0000347ab9 */ /* 0x000fc40000000800 */
[----:B------:R-:W-:-:S04]  /*12b0*/  IMAD.HI.U32 R16, R2, R22, RZ ;  /* 0x0000001602107227 */ /* 0x000fc800078e00ff */
[----:B------:R-:W-:Y:S01]  /*12c0*/  @!P2 IMAD.IADD R9, R9, 0x1, -R25 ;  /* 0x000000010909a824 */ /* 0x000fe200078e0a19 */
[C---:B------:R-:W-:Y:S01]  /*12d0*/  ISETP.GT.U32.AND P2, PT, R25.reuse, R12, PT ;  /* 0x0000000c1900720c */ /* 0x040fe20003f44070 */
[----:B------:R-:W-:Y:S02]  /*12e0*/  IMAD.MOV R14, RZ, RZ, -R14 ;  /* 0x000000ffff0e7224 */ /* 0x000fe400078e0a0e */
[----:B------:R-:W-:Y:S02]  /*12f0*/  IMAD.MOV R16, RZ, RZ, -R16 ;  /* 0x000000ffff107224 */ /* 0x000fe400078e0a10 */
[C---:B------:R-:W-:Y:S02]  /*1300*/  IMAD R14, R25.reuse, R14, R21 ;  /* 0x0000000e190e7224 */ /* 0x040fe400078e0215 */
[C---:B------:R-:W-:Y:S01]  /*1310*/  IMAD R16, R25.reuse, R16, R22 ;  /* 0x0000001019107224 */ /* 0x040fe200078e0216 */
[----:B------:R-:W-:Y:S01]  /*1320*/  IABS R22, R39 ;  /* 0x0000002700167213 */ /* 0x000fe20000000000 */
[----:B------:R-:W-:Y:S01]  /*1330*/  @!P6 IMAD.IADD R10, R10, 0x1, -R25 ;  /* 0x000000010a0ae824 */ /* 0x000fe200078e0a19 */
[C---:B------:R-:W-:Y:S01]  /*1340*/  ISETP.GT.U32.AND P6, PT, R25.reuse, R14, PT ;  /* 0x0000000e1900720c */ /* 0x040fe20003fc4070 */
[----:B------:R-:W-:Y:S01]  /*1350*/  @!P3 IMAD.MOV R3, RZ, RZ, -R3 ;  /* 0x000000ffff03b224 */ /* 0x000fe200078e0a03 */
[C---:B------:R-:W-:Y:S01]  /*1360*/  ISETP.GT.U32.AND P3, PT, R25.reuse, R9, PT ;  /* 0x000000091900720c */ /* 0x040fe20003f64070 */
[----:B------:R-:W-:Y:S01]  /*1370*/  @!P2 IMAD.IADD R12, R12, 0x1, -R25 ;  /* 0x000000010c0ca824 */ /* 0x000fe200078e0a19 */
[----:B------:R-:W-:Y:S01]  /*1380*/  ISETP.GT.U32.AND P2, PT, R25, R16, PT ;  /* 0x000000101900720c */ /* 0x000fe20003f44070 */
[----:B------:R-:W-:-:S04]  /*1390*/  IMAD.HI.U32 R18, R2, R22, RZ ;  /* 0x0000001602127227 */ /* 0x000fc800078e00ff */
[----:B------:R-:W-:-:S04]  /*13a0*/  IMAD.HI.U32 R19, R2, R23, RZ ;  /* 0x0000001702137227 */ /* 0x000fc800078e00ff */
[----:B------:R-:W-:Y:S01]  /*13b0*/  @!P6 IMAD.IADD R14, R14, 0x1, -R25 ;  /* 0x000000010e0ee824 */ /* 0x000fe200078e0a19 */
[----:B------:R-:W-:Y:S01]  /*13c0*/  ISETP.GT.U32.AND P6, PT, R25, R7, PT ;  /* 0x000000071900720c */ /* 0x000fe20003fc4070 */
[----:B------:R-:W-:-:S04]  /*13d0*/  IMAD.HI.U32 R20, R2, R27, RZ ;  /* 0x0000001b02147227 */ /* 0x000fc800078e00ff */
[----:B------:R-:W-:Y:S01]  /*13e0*/  @!P2 IMAD.IADD R16, R16, 0x1, -R25 ;  /* 0x000000011010a824 */ /* 0x000fe200078e0a19 */
[----:B------:R-:W-:Y:S01]  /*13f0*/  ISETP.GT.U32.AND P2, PT, R25, R8, PT ;  /* 0x000000081900720c */ /* 0x000fe20003f44070 */
[----:B------:R-:W-:-:S04]  /*1400*/  IMAD.HI.U32 R21, R2, R29, RZ ;  /* 0x0000001d02157227 */ /* 0x000fc800078e00ff */
[----:B------:R-:W-:-:S04]  /*1410*/  IMAD.HI.U32 R2, R2, R31, RZ ;  /* 0x0000001f02027227 */ /* 0x000fc800078e00ff */
[----:B------:R-:W-:Y:S02]  /*1420*/  IMAD.MOV R26, RZ, RZ, -R19 ;  /* 0x000000ffff1a7224 */ /* 0x000fe400078e0a13 */
[----:B------:R-:W-:Y:S02]  /*1430*/  IMAD.MOV R18, RZ, RZ, -R18 ;  /* 0x000000ffff127224 */ /* 0x000fe400078e0a12 */
[----:B------:R-:W-:Y:S02]  /*1440*/  IMAD.MOV R2, RZ, RZ, -R2 ;  /* 0x000000ffff027224 */ /* 0x000fe400078e0a02 */
[----:B------:R-:W-:Y:S02]  /*1450*/  IMAD.MOV R28, RZ, RZ, -R20 ;  /* 0x000000ffff1c7224 */ /* 0x000fe400078e0a14 */
[C---:B------:R-:W-:Y:S02]  /*1460*/  IMAD R20, R25.reuse, R26, R23 ;  /* 0x0000001a19147224 */ /* 0x040fe400078e0217 */
[----:B------:R-:W-:-:S02]  /*1470*/  IMAD R18, R25, R18, R22 ;  /* 0x0000001219127224 */ /* 0x000fc400078e0216 */
[----:B------:R-:W-:Y:S01]  /*1480*/  @!P6 IMAD.IADD R7, R7, 0x1, -R25 ;  /* 0x000000010707e824 */ /* 0x000fe200078e0a19 */
[C---:B------:R-:W-:Y:S01]  /*1490*/  ISETP.GT.U32.AND P6, PT, R25.reuse, R14, PT ;  /* 0x0000000e1900720c */ /* 0x040fe20003fc4070 */
[----:B------:R-:W-:Y:S01]  /*14a0*/  @!P4 IMAD.MOV R4, RZ, RZ, -R4 ;  /* 0x000000ffff04c224 */ /* 0x000fe200078e0a04 */
[C---:B------:R-:W-:Y:S01]  /*14b0*/  ISETP.GT.U32.AND P4, PT, R25.reuse, R10, PT ;  /* 0x0000000a1900720c */ /* 0x040fe20003f84070 */
[C---:B------:R-:W-:Y:S01]  /*14c0*/  IMAD R23, R25.reuse, R2, R31 ;  /* 0x0000000219177224 */ /* 0x040fe200078e021f */
[----:B------:R-:W-:Y:S01]  /*14d0*/  SHF.R.S32.HI R2, RZ, 0x2, R0 ;  /* 0x00000002ff027819 */ /* 0x000fe20000011400 */
[----:B------:R-:W-:Y:S01]  /*14e0*/  @!P5 IMAD.MOV R5, RZ, RZ, -R5 ;  /* 0x000000ffff05d224 */ /* 0x000fe200078e0a05 */
[C---:B------:R-:W-:Y:S01]  /*14f0*/  ISETP.GT.U32.AND P5, PT, R25.reuse, R12, PT ;  /* 0x0000000c1900720c */ /* 0x040fe20003fa4070 */
[----:B------:R-:W-:Y:S01]  /*1500*/  @!P1 IMAD.MOV R7, RZ, RZ, -R7 ;  /* 0x000000ffff079224 */ /* 0x000fe200078e0a07 */
[C---:B------:R-:W-:Y:S01]  /*1510*/  ISETP.GT.U32.AND P1, PT, R25.reuse, R18, PT ;  /* 0x000000121900720c */ /* 0x040fe20003f24070 */
[--C-:B------:R-:W-:Y:S01]  /*1520*/  @!P2 IMAD.IADD R8, R8, 0x1, -R25.reuse ;  /* 0x000000010808a824 */ /* 0x100fe200078e0a19 */
[----:B------:R-:W-:Y:S01]  /*1530*/  ISETP.GT.U32.AND P2, PT, R25, R20, PT ;  /* 0x000000141900720c */ /* 0x000fe20003f44070 */
[----:B------:R-:W-:Y:S01]  /*1540*/  @!P3 IMAD.IADD R9, R9, 0x1, -R25 ;  /* 0x000000010909b824 */ /* 0x000fe200078e0a19 */
[C---:B------:R-:W-:Y:S01]  /*1550*/  ISETP.GT.U32.AND P3, PT, R25.reuse, R23, PT ;  /* 0x000000171900720c */ /* 0x040fe20003f64070 */
[----:B------:R-:W-:Y:S01]  /*1560*/  IMAD.MOV R30, RZ, RZ, -R21 ;  /* 0x000000ffff1e7224 */ /* 0x000fe200078e0a15 */
[----:B------:R-:W-:Y:S01]  /*1570*/  SGXT R2, R2, 0x1 ;  /* 0x000000010202781a */ /* 0x000fe20000000200 */
[C---:B------:R-:W-:Y:S01]  /*1580*/  IMAD R21, R25.reuse, R28, R27 ;  /* 0x0000001c19157224 */ /* 0x040fe200078e021b */
[----:B------:R-:W-:Y:S01]  /*1590*/  CS2R R26, SRZ ;  /* 0x00000000001a7805 */ /* 0x000fe2000001ff00 */
[C---:B------:R-:W-:Y:S01]  /*15a0*/  IMAD R22, R25.reuse, R30, R29 ;  /* 0x0000001e19167224 */ /* 0x040fe200078e021d */
[----:B------:R-:W-:Y:S01]  /*15b0*/  LOP3.LUT R2, R2, 0x90, RZ, 0xc0, !PT ;  /* 0x0000009002027812 */ /* 0x000fe200078ec0ff */
[--C-:B------:R-:W-:Y:S01]  /*15c0*/  @!P4 IMAD.IADD R10, R10, 0x1, -R25.reuse ;  /* 0x000000010a0ac824 */ /* 0x100fe200078e0a19 */
[C---:B------:R-:W-:Y:S01]  /*15d0*/  ISETP.GT.U32.AND P4, PT, R25.reuse, R21, PT ;  /* 0x000000151900720c */ /* 0x040fe20003f84070 */
[--C-:B------:R-:W-:Y:S01]  /*15e0*/  @!P5 IMAD.IADD R12, R12, 0x1, -R25.reuse ;  /* 0x000000010c0cd824 */ /* 0x100fe200078e0a19 */
[----:B------:R-:W-:Y:S01]  /*15f0*/  ISETP.GT.U32.AND P5, PT, R25, R22, PT ;  /* 0x000000161900720c */ /* 0x000fe20003fa4070 */
[--C-:B------:R-:W-:Y:S01]  /*1600*/  @!P1 IMAD.IADD R18, R18, 0x1, -R25.reuse ;  /* 0x0000000112129824 */ /* 0x100fe200078e0a19 */
[----:B------:R-:W-:Y:S01]  /*1610*/  ISETP.GE.AND P1, PT, R34, RZ, PT ;  /* 0x000000ff2200720c */ /* 0x000fe20003f26270 */
[--C-:B------:R-:W-:Y:S01]  /*1620*/  @!P2 IMAD.IADD R20, R20, 0x1, -R25.reuse ;  /* 0x000000011414a824 */ /* 0x100fe200078e0a19 */
[----:B------:R-:W-:Y:S01]  /*1630*/  ISETP.GE.AND P2, PT, R35, RZ, PT ;  /* 0x000000ff2300720c */ /* 0x000fe20003f46270 */
[--C-:B------:R-:W-:Y:S01]  /*1640*/  @!P3 IMAD.IADD R23, R23, 0x1, -R25.reuse ;  /* 0x000000011717b824 */ /* 0x100fe200078e0a19 */
[----:B------:R-:W-:Y:S01]  /*1650*/  ISETP.GE.AND P3, PT, R36, RZ, PT ;  /* 0x000000ff2400720c */ /* 0x000fe20003f66270 */
[----:B------:R-:W-:Y:S01]  /*1660*/  @!P6 IMAD.IADD R14, R14, 0x1, -R25 ;  /* 0x000000010e0ee824 */ /* 0x000fe200078e0a19 */
[----:B------:R-:W-:Y:S01]  /*1670*/  ISETP.GE.AND P6, PT, R33, RZ, PT ;  /* 0x000000ff2100720c */ /* 0x000fe20003fc6270 */
[----:B------:R-:W-:Y:S01]  /*1680*/  IMAD.MOV.U32 R19, RZ, RZ, R9 ;  /* 0x000000ffff137224 */ /* 0x000fe200078e0009 */
[----:B------:R-:W-:Y:S01]  /*1690*/  CS2R R28, SRZ ;  /* 0x00000000001c7805 */ /* 0x000fe2000001ff00 */
[--C-:B------:R-:W-:Y:S01]  /*16a0*/  @!P4 IMAD.IADD R21, R21, 0x1, -R25.reuse ;  /* 0x000000011515c824 */ /* 0x100fe200078e0a19 */
[----:B------:R-:W-:Y:S01]  /*16b0*/  ISETP.GE.AND P4, PT, R37, RZ, PT ;  /* 0x000000ff2500720c */ /* 0x000fe20003f86270 */
[----:B------:R-:W-:Y:S01]  /*16c0*/  @!P5 IMAD.IADD R22, R22, 0x1, -R25 ;  /* 0x000000011616d824 */ /* 0x000fe200078e0a19 */
[C---:B------:R-:W-:Y:S01]  /*16d0*/  ISETP.GT.U32.AND P5, PT, R25.reuse, R18, PT ;  /* 0x000000121900720c */ /* 0x040fe20003fa4070 */
[----:B------:R-:W-:Y:S01]  /*16e0*/  @!P1 IMAD.MOV R19, RZ, RZ, -R19 ;  /* 0x000000ffff139224 */ /* 0x000fe200078e0a13 */
        /* <DEDUP_REMOVED lines=8> */
[----:B------:R-:W-:Y:S01]  /*1770*/  ISETP.GT.U32.AND P6, PT, R25, R22, PT ;  /* 0x000000161900720c */ /* 0x000fe20003fc4070 */
[----:B------:R-:W-:Y:S01]  /*1780*/  @!P4 IMAD.MOV R14, RZ, RZ, -R14 ;  /* 0x000000ffff0ec224 */ /* 0x000fe200078e0a0e */
[----:B------:R-:W-:Y:S01]  /*1790*/  ISETP.GE.AND P4, PT, R38, RZ, PT ;  /* 0x000000ff2600720c */ /* 0x000fe20003f86270 */
[--C-:B------:R-:W-:Y:S01]  /*17a0*/  @!P5 IMAD.IADD R18, R18, 0x1, -R25.reuse ;  /* 0x000000011212d824 */ /* 0x100fe200078e0a19 */
        /* <DEDUP_REMOVED lines=9> */
[----:B------:R-:W-:Y:S01]  /*1840*/  IMAD.SHL.U32 R9, R0, 0x20, RZ ;  /* 0x0000002000097824 */ /* 0x000fe200078e00ff */
[----:B------:R-:W-:Y:S01]  /*1850*/  CS2R R30, SRZ ;  /* 0x00000000001e7805 */ /* 0x000fe2000001ff00 */
[----:B------:R-:W-:Y:S01]  /*1860*/  @!P6 IMAD.IADD R22, R22, 0x1, -R25 ;  /* 0x000000011616e824 */ /* 0x000fe200078e0a19 */
[----:B------:R-:W-:Y:S01]  /*1870*/  ISETP.NE.AND P6, PT, R11, RZ, PT ;  /* 0x000000ff0b00720c */ /* 0x000fe20003fc5270 */
[----:B------:R-:W-:Y:S01]  /*1880*/  @!P4 IMAD.MOV R16, RZ, RZ, -R16 ;  /* 0x000000ffff10c224 */ /* 0x000fe200078e0a10 */
[----:B------:R-:W-:Y:S01]  /*1890*/  LOP3.LUT R9, R2, 0xf60, R9, 0xf8, !PT ;  /* 0x00000f6002097812 */ /* 0x000fe200078ef809 */
[----:B------:R-:W-:Y:S01]  /*18a0*/  @!P5 IMAD.MOV R18, RZ, RZ, -R18 ;  /* 0x000000ffff12d224 */ /* 0x000fe200078e0a12 */
[----:B------:R-:W-:Y:S01]  /*18b0*/  LOP3.LUT R2, RZ, R11, RZ, 0x33, !PT ;  /* 0x0000000bff027212 */ /* 0x000fe200078e33ff */
[----:B------:R-:W-:Y:S01]  /*18c0*/  @!P1 IMAD.MOV R20, RZ, RZ, -R20 ;  /* 0x000000ffff149224 */ /* 0x000fe200078e0a14 */
[----:B------:R-:W-:Y:S01]  /*18d0*/  CS2R R32, SRZ ;  /* 0x0000000000207805 */ /* 0x000fe2000001ff00 */
[----:B------:R-:W-:Y:S01]  /*18e0*/  @!P2 IMAD.MOV R21, RZ, RZ, -R21 ;  /* 0x000000ffff15a224 */ /* 0x000fe200078e0a15 */
[C---:B------:R-:W-:Y:S01]  /*18f0*/  SEL R4, R2.reuse, R4, !P6 ;  /* 0x0000000402047207 */ /* 0x040fe20007000000 */
[----:B------:R-:W-:Y:S01]  /*1900*/  @!P3 IMAD.MOV R22, RZ, RZ, -R22 ;  /* 0x000000ffff16b224 */ /* 0x000fe200078e0a16 */
[C---:B------:R-:W-:Y:S01]  /*1910*/  SEL R3, R2.reuse, R3, !P6 ;  /* 0x0000000302037207 */ /* 0x040fe20007000000 */
[----:B------:R-:W-:Y:S01]  /*1920*/  @!P0 IMAD.MOV R23, RZ, RZ, -R23 ;  /* 0x000000ffff178224 */ /* 0x000fe200078e0a17 */
[----:B------:R-:W-:Y:S01]  /*1930*/  SEL R5, R2, R5, !P6 ;  /* 0x0000000502057207 */ /* 0x000fe20007000000 */
[----:B------:R-:W-:Y:S01]  /*1940*/  IMAD R144, R4, UR7, RZ ;  /* 0x0000000704907c24 */ /* 0x000fe2000f8e02ff */
[C---:B------:R-:W-:Y:S01]  /*1950*/  SEL R7, R2.reuse, R7, !P6 ;  /* 0x0000000702077207 */ /* 0x040fe20007000000 */
[----:B------:R-:W-:Y:S01]  /*1960*/  IMAD R3, R3, UR7, RZ ;  /* 0x0000000703037c24 */ /* 0x000fe2000f8e02ff */
[C---:B------:R-:W-:Y:S01]  /*1970*/  SEL R6, R2.reuse, R6, !P6 ;  /* 0x0000000602067207 */ /* 0x040fe20007000000 */
[----:B------:R-:W-:Y:S01]  /*1980*/  IMAD R5, R5, UR7, RZ ;  /* 0x0000000705057c24 */ /* 0x000fe2000f8e02ff */
[C---:B------:R-:W-:Y:S01]  /*1990*/  SEL R8, R2.reuse, R8, !P6 ;  /* 0x0000000802087207 */ /* 0x040fe20007000000 */
[----:B------:R-:W-:Y:S01]  /*19a0*/  IMAD R7, R7, UR7, RZ ;  /* 0x0000000707077c24 */ /* 0x000fe2000f8e02ff */
[----:B------:R-:W-:Y:S01]  /*19b0*/  SEL R19, R2, R19, !P6 ;  /* 0x0000001302137207 */ /* 0x000fe20007000000 */
[----:B------:R-:W-:Y:S01]  /*19c0*/  IMAD R6, R6, UR7, RZ ;  /* 0x0000000706067c24 */ /* 0x000fe2000f8e02ff */
[----:B------:R-:W-:Y:S01]  /*19d0*/  SEL R10, R2, R10, !P6 ;  /* 0x0000000a020a7207 */ /* 0x000fe20007000000 */
[----:B------:R-:W-:Y:S01]  /*19e0*/  IMAD R8, R8, UR7, RZ ;  /* 0x0000000708087c24 */ /* 0x000fe2000f8e02ff */
[C---:B------:R-:W-:Y:S01]  /*19f0*/  SEL R12, R2.reuse, R12, !P6 ;  /* 0x0000000c020c7207 */ /* 0x040fe20007000000 */
[----:B------:R-:W-:Y:S01]  /*1a00*/  IMAD R19, R19, UR7, RZ ;  /* 0x0000000713137c24 */ /* 0x000fe2000f8e02ff */
[----:B------:R-:W-:Y:S01]  /*1a10*/  SEL R14, R2, R14, !P6 ;  /* 0x0000000e020e7207 */ /* 0x000fe20007000000 */
        /* <DEDUP_REMOVED lines=13> */
[----:B------:R-:W-:Y:S01]  /*1af0*/  SHF.R.S32.HI R128, RZ, 0x1f, R144 ;  /* 0x0000001fff807819 */ /* 0x000fe20000011490 */
[----:B------:R-:W-:Y:S01]  /*1b00*/  IMAD R94, R22, UR7, RZ ;  /* 0x00000007165e7c24 */ /* 0x000fe2000f8e02ff */
[----:B------:R-:W-:Y:S01]  /*1b10*/  SHF.R.S32.HI R132, RZ, 0x1f, R3 ;  /* 0x0000001fff847819 */ /* 0x000fe20000011403 */
[----:B------:R-:W-:Y:S01]  /*1b20*/  IMAD R2, R2, UR7, RZ ;  /* 0x0000000702027c24 */ /* 0x000fe2000f8e02ff */
[----:B------:R-:W-:Y:S01]  /*1b30*/  IADD3 R4, P3, R3, UR20, RZ ;  /* 0x0000001403047c10 */ /* 0x000fe2000ff7e0ff */
[----:B------:R-:W-:Y:S01]  /*1b40*/  UIADD3 UR7, UR6, 0x1000, URZ ;  /* 0x0000100006077890 */ /* 0x000fe2000fffe03f */
[----:B------:R-:W-:Y:S01]  /*1b50*/  IADD3 R144, P2, R144, UR20, RZ ;  /* 0x0000001490907c10 */ /* 0x000fe2000ff5e0ff */
[----:B------:R-:W-:Y:S01]  /*1b60*/  IMAD R11, R24, UR8, RZ ;  /* 0x00000008180b7c24 */ /* 0x000fe2000f8e02ff */
[----:B------:R-:W-:Y:S01]  /*1b70*/  SHF.R.S32.HI R124, RZ, 0x1f, R5 ;  /* 0x0000001fff7c7819 */ /* 0x000fe20000011405 */
[----:B------:R-:W-:Y:S01]  /*1b80*/  USHF.R.U32.HI UR10, URZ, 0x4, UR7 ;  /* 0x000000043f0a7899 */ /* 0x000fe20008011607 */
[----:B------:R-:W-:-:S02]  /*1b90*/  IADD3 R142, P1, R5, UR20, RZ ;  /* 0x00000014058e7c10 */ /* 0x000fc4000ff3e0ff */
[----:B------:R-:W-:Y:S02]  /*1ba0*/  CS2R R24, SRZ ;  /* 0x0000000000187805 */ /* 0x000fe4000001ff00 */
[----:B------:R-:W-:Y:S01]  /*1bb0*/  SHF.R.S32.HI R116, RZ, 0x1f, R7 ;  /* 0x0000001fff747819 */ /* 0x000fe20000011407 */
[----:B------:R-:W-:Y:S01]  /*1bc0*/  USGXT.U32 UR10, UR10, 0xe ;  /* 0x0000000e0a0a789a */ /* 0x000fe20008000000 */
[----:B------:R-:W-:Y:S02]  /*1bd0*/  IADD3 R138, P4, R7, UR20, RZ ;  /* 0x00000014078a7c10 */ /* 0x000fe4000ff9e0ff */
[----:B------:R-:W-:Y:S02]  /*1be0*/  CS2R R34, SRZ ;  /* 0x0000000000227805 */ /* 0x000fe4000001ff00 */
[----:B------:R-:W-:Y:S02]  /*1bf0*/  LOP3.LUT R7, R0, 0x1f, RZ, 0xc0, !PT ;  /* 0x0000001f00077812 */ /* 0x000fe400078ec0ff */
[----:B------:R-:W-:-:S02]  /*1c00*/  CS2R R36, SRZ ;  /* 0x0000000000247805 */ /* 0x000fc4000001ff00 */
[----:B------:R-:W-:Y:S02]  /*1c10*/  SHF.R.S32.HI R120, RZ, 0x1f, R6 ;  /* 0x0000001fff787819 */ /* 0x000fe40000011406 */
[----:B------:R-:W-:Y:S02]  /*1c20*/  CS2R R38, SRZ ;  /* 0x0000000000267805 */ /* 0x000fe4000001ff00 */
[----:B------:R-:W-:Y:S01]  /*1c30*/  IADD3 R140, P0, R6, UR20, RZ ;  /* 0x00000014068c7c10 */ /* 0x000fe2000ff1e0ff */
[----:B------:R-:W-:Y:S01]  /*1c40*/  IMAD R5, R7, UR12, RZ ;  /* 0x0000000c07057c24 */ /* 0x000fe2000f8e02ff */
[----:B------:R-:W-:Y:S02]  /*1c50*/  IADD3.X R132, R132, UR21, RZ, P3, !PT ;  /* 0x0000001584847c10 */ /* 0x000fe40009ffe4ff */
[----:B------:R-:W-:Y:S02]  /*1c60*/  CS2R R40, SRZ ;  /* 0x0000000000287805 */ /* 0x000fe4000001ff00 */
[----:B------:R-:W-:-:S02]  /*1c70*/  IADD3.X R128, R128, UR21, RZ, P2, !PT ;  /* 0x0000001580807c10 */ /* 0x000fc400097fe4ff */
[----:B------:R-:W-:Y:S02]  /*1c80*/  CS2R R42, SRZ ;  /* 0x00000000002a7805 */ /* 0x000fe4000001ff00 */
[----:B------:R-:W-:Y:S01]  /*1c90*/  IADD3.X R124, R124, UR21, RZ, P1, !PT ;  /* 0x000000157c7c7c10 */ /* 0x000fe20008ffe4ff */
[----:B------:R-:W-:Y:S01]  /*1ca0*/  USHF.R.S32.HI UR7, URZ, 0x5, UR5 ;  /* 0x000000053f077899 */ /* 0x000fe20008011405 */
[----:B------:R-:W-:Y:S01]  /*1cb0*/  SHF.R.S32.HI R112, RZ, 0x1f, R8 ;  /* 0x0000001fff707819 */ /* 0x000fe20000011408 */
[----:B------:R-:W-:Y:S01]  /*1cc0*/  UMOV UR8, 0xffffff80 ;  /* 0xffffff8000087882 */ /* 0x000fe20000000000 */
[----:B------:R-:W-:Y:S01]  /*1cd0*/  IADD3 R136, P6, R8, UR20, RZ ;  /* 0x0000001408887c10 */ /* 0x000fe2000ffde0ff */
[----:B------:R-:W-:Y:S01]  /*1ce0*/  IMAD.U32 R8, RZ, RZ, UR11 ;  /* 0x0000000bff087e24 */ /* 0x000fe2000f8e00ff */
[----:B------:R-:W-:Y:S01]  /*1cf0*/  SHF.R.S32.HI R108, RZ, 0x1f, R19 ;  /* 0x0000001fff6c7819 */ /* 0x000fe20000011413 */
[----:B------:R-:W-:Y:S01]  /*1d00*/  UMOV UR5, URZ ;  /* 0x0000003f00057c82 */ /* 0x000fe20008000000 */
[----:B------:R-:W-:Y:S01]  /*1d10*/  IADD3 R134, P5, R19, UR20, RZ ;  /* 0x0000001413867c10 */ /* 0x000fe2000ffbe0ff */
[----:B------:R-:W-:Y:S01]  /*1d20*/  UIADD3.64 UR8, UR4, -UR8, URZ ;  /* 0x8000000804087297 */ /* 0x000fe2000fffe03f */
[----:B------:R-:W-:-:S02]  /*1d30*/  SHF.R.S32.HI R96, RZ, 0x1f, R10 ;  /* 0x0000001fff607819 */ /* 0x000fc4000001140a */
[----:B------:R-:W-:Y:S02]  /*1d40*/  IADD3 R130, P3, R10, UR20, RZ ;  /* 0x000000140a827c10 */ /* 0x000fe4000ff7e0ff */
[----:B------:R-:W-:Y:S02]  /*1d50*/  SHF.R.S32.HI R92, RZ, 0x1f, R12 ;  /* 0x0000001fff5c7819 */ /* 0x000fe4000001140c */
[----:B------:R-:W-:Y:S02]  /*1d60*/  IADD3 R126, P2, R12, UR20, RZ ;  /* 0x000000140c7e7c10 */ /* 0x000fe4000ff5e0ff */
[----:B------:R-:W-:Y:S02]  /*1d70*/  SHF.R.S32.HI R88, RZ, 0x1f, R14 ;  /* 0x0000001fff587819 */ /* 0x000fe4000001140e */
[----:B------:R-:W-:Y:S02]  /*1d80*/  IADD3 R122, P1, R14, UR20, RZ ;  /* 0x000000140e7a7c10 */ /* 0x000fe4000ff3e0ff */
[----:B------:R-:W-:-:S02]  /*1d90*/  IADD3.X R116, R116, UR21, RZ, P4, !PT ;  /* 0x0000001574747c10 */ /* 0x000fc4000a7fe4ff */
[----:B------:R-:W-:Y:S02]  /*1da0*/  IADD3.X R120, R120, UR21, RZ, P0, !PT ;  /* 0x0000001578787c10 */ /* 0x000fe400087fe4ff */
[----:B------:R-:W-:Y:S02]  /*1db0*/  SHF.R.S32.HI R20, RZ, 0x1f, R18 ;  /* 0x0000001fff147819 */ /* 0x000fe40000011412 */
[----:B------:R-:W-:Y:S02]  /*1dc0*/  IADD3 R114, P4, R18, UR20, RZ ;  /* 0x0000001412727c10 */ /* 0x000fe4000ff9e0ff */
[----:B------:R-:W-:Y:S02]  /*1dd0*/  SHF.R.S32.HI R22, RZ, 0x1f, R16 ;  /* 0x0000001fff167819 */ /* 0x000fe40000011410 */
[----:B------:R-:W-:Y:S02]  /*1de0*/  IADD3 R118, P0, R16, UR20, RZ ;  /* 0x0000001410767c10 */ /* 0x000fe4000ff1e0ff */
[----:B------:R-:W-:-:S02]  /*1df0*/  SHF.R.S32.HI R18, RZ, 0x1f, R110 ;  /* 0x0000001fff127819 */ /* 0x000fc4000001146e */
[----:B------:R-:W-:Y:S02]  /*1e00*/  IADD3.X R112, R112, UR21, RZ, P6, !PT ;  /* 0x0000001570707c10 */ /* 0x000fe4000b7fe4ff */
[----:B------:R-:W-:Y:S02]  /*1e10*/  IADD3.X R108, R108, UR21, RZ, P5, !PT ;  /* 0x000000156c6c7c10 */ /* 0x000fe4000affe4ff */
[----:B------:R-:W-:Y:S02]  /*1e20*/  SHF.R.S32.HI R14, RZ, 0x1f, R94 ;  /* 0x0000001fff0e7819 */ /* 0x000fe4000001145e */
[----:B------:R-:W-:Y:S02]  /*1e30*/  IADD3.X R96, R96, UR21, RZ, P3, !PT ;  /* 0x0000001560607c10 */ /* 0x000fe40009ffe4ff */
[----:B------:R-:W-:Y:S02]  /*1e40*/  IADD3.X R92, R92, UR21, RZ, P2, !PT ;  /* 0x000000155c5c7c10 */ /* 0x000fe400097fe4ff */
[----:B------:R-:W-:-:S02]  /*1e50*/  IADD3.X R88, R88, UR21, RZ, P1, !PT ;  /* 0x0000001558587c10 */ /* 0x000fc40008ffe4ff */
[----:B------:R-:W-:Y:S02]  /*1e60*/  IADD3 R110, P6, R110, UR20, RZ ;  /* 0x000000146e6e7c10 */ /* 0x000fe4000ffde0ff */
[----:B------:R-:W-:Y:S02]  /*1e70*/  SHF.R.S32.HI R16, RZ, 0x1f, R21 ;  /* 0x0000001fff107819 */ /* 0x000fe40000011415 */
[----:B------:R-:W-:Y:S02]  /*1e80*/  IADD3 R98, P5, R21, UR20, RZ ;  /* 0x0000001415627c10 */ /* 0x000fe4000ffbe0ff */
[----:B------:R-:W-:Y:S02]  /*1e90*/  IADD3 R94, P3, R94, UR20, RZ ;  /* 0x000000145e5e7c10 */ /* 0x000fe4000ff7e0ff */
[----:B------:R-:W-:Y:S02]  /*1ea0*/  SHF.R.S32.HI R12, RZ, 0x1f, R2 ;  /* 0x0000001fff0c7819 */ /* 0x000fe40000011402 */
[----:B------:R-:W-:Y:S01]  /*1eb0*/  IADD3 R90, P2, R2, UR20, RZ ;  /* 0x00000014025a7c10 */ /* 0x000fe2000ff5e0ff */
[----:B------:R-:W-:Y:S01]  /*1ec0*/  UIMAD UR20, UR18, 0x1e, URZ ;  /* 0x0000001e121478a4 */ /* 0x000fe2000f8e023f */
[----:B------:R-:W-:Y:S01]  /*1ed0*/  IADD3 R10, P1, R11, UR14, RZ ;  /* 0x0000000e0b0a7c10 */ /* 0x000fe2000ff3e0ff */
[----:B------:R-:W-:Y:S01]  /*1ee0*/  UMOV UR14, UR10 ;  /* 0x0000000a000e7c82 */ /* 0x000fe20008000000 */
[----:B------:R-:W-:-:S02]  /*1ef0*/  LOP3.LUT R6, R17, 0x10, RZ, 0x3c, !PT ;  /* 0x0000001011067812 */ /* 0x000fc400078e3cff */
[----:B------:R-:W-:Y:S02]  /*1f00*/  SHF.R.S32.HI R3, RZ, 0x1f, R5 ;  /* 0x0000001fff037819 */ /* 0x000fe40000011405 */
[----:B------:R-:W-:Y:S02]  /*1f10*/  LOP3.LUT R2, R9, 0x10, RZ, 0x3c, !PT ;  /* 0x0000001009027812 */ /* 0x000fe400078e3cff */
[----:B------:R-:W-:Y:S02]  /*1f20*/  IADD3.X R22, R22, UR21, RZ, P0, !PT ;  /* 0x0000001516167c10 */ /* 0x000fe400087fe4ff */
[----:B------:R-:W-:Y:S02]  /*1f30*/  IADD3.X R20, R20, UR21, RZ, P4, !PT ;  /* 0x0000001514147c10 */ /* 0x000fe4000a7fe4ff */
[----:B------:R-:W-:Y:S02]  /*1f40*/  IADD3.X R18, R18, UR21, RZ, P6, !PT ;  /* 0x0000001512127c10 */ /* 0x000fe4000b7fe4ff */
[----:B------:R-:W-:-:S02]  /*1f50*/  IADD3.X R16, R16, UR21, RZ, P5, !PT ;  /* 0x0000001510107c10 */ /* 0x000fc4000affe4ff */
[----:B------:R-:W-:Y:S02]  /*1f60*/  IADD3.X R14, R14, UR21, RZ, P3, !PT ;  /* 0x000000150e0e7c10 */ /* 0x000fe40009ffe4ff */
[----:B------:R-:W-:Y:S01]  /*1f70*/  IADD3.X R12, R12, UR21, RZ, P2, !PT ;  /* 0x000000150c0c7c10 */ /* 0x000fe200097fe4ff */
[----:B------:R-:W-:Y:S01]  /*1f80*/  UIMAD UR21, UR18, 0x1d, URZ ;  /* 0x0000001d121578a4 */ /* 0x000fe2000f8e023f */
[----:B------:R-:W-:Y:S01]  /*1f90*/  LEA.HI.X.SX32 R11, R11, UR15, 0x1, P1 ;  /* 0x0000000f0b0b7c11 */ /* 0x000fe200088f0eff */
[----:B------:R-:W-:-:S10]  /*1fa0*/  UMOV UR15, 0xc0000010 ;  /* 0xc0000010000f7882 */ /* 0x000fd40000000000 */
.L_x_1:
[C---:B------:R-:W-:Y:S01]  /*1fb0*/  ISETP.GT.AND P1, PT, R8.reuse, RZ, PT ;  /* 0x000000ff0800720c */ /* 0x040fe20003f24270 */
[----:B------:R-:W-:Y:S01]  /*1fc0*/  IMAD.U32 R100, RZ, RZ, UR18 ;  /* 0x00000012ff647e24 */ /* 0x000fe2000f8e00ff */
[----:B------:R-:W-:Y:S02]  /*1fd0*/  ISETP.GT.AND P3, PT, R8, 0x1, PT ;  /* 0x000000010800780c */ /* 0x000fe40003f64270 */
[----:B------:R-:W-:Y:S02]  /*1fe0*/  IADD3 R102, P2, R10, UR52, RZ ;  /* 0x000000340a667c10 */ /* 0x000fe4000ff5e0ff */
[----:B------:R-:W-:Y:S02]  /*1ff0*/  PRMT R127, RZ, 0x7610, R127 ;  /* 0x00007610ff7f7816 */ /* 0x000fe4000000007f */
[----:B------:R-:W-:Y:S02]  /*2000*/  PRMT R123, RZ, 0x7610, R123 ;  /* 0x00007610ff7b7816 */ /* 0x000fe4000000007b */
[----:B------:R-:W-:Y:S01]  /*2010*/  LEA.HI.X.SX32 R103, R100, R11, 0x1, P2 ;  /* 0x0000000b64677211 */ /* 0x000fe200010f0eff */
[----:B------:R-:W-:Y:S01]  /*2020*/  IMAD.U32 R104, RZ, RZ, UR48 ;  /* 0x00000030ff687e24 */ /* 0x000fe2000f8e00ff */
[----:B------:R-:W-:Y:S01]  /*2030*/  ISETP.GT.AND P0, PT, R8, 0x2, PT ;  /* 0x000000020800780c */ /* 0x000fe20003f04270 */
[----:B------:R-:W2:Y:S01]  /*2040*/  @P1 LDG.E.U8 R127, desc[UR16][R10.64] ;  /* 0x000000100a7f1981 */ /* 0x000ea2000c1e1100 */
[----:B------:R-:W-:-:S02]  /*2050*/  IADD3 R100, P1, R10, UR48, RZ ;  /* 0x000000300a647c10 */ /* 0x000fc4000ff3e0ff */
[C---:B------:R-:W-:Y:S01]  /*2060*/  ISETP.GT.AND P4, PT, R8.reuse, 0x4, PT ;  /* 0x000000040800780c */ /* 0x040fe20003f84270 */
[----:B------:R0:W3:Y:S01]  /*2070*/  @P3 LDG.E.U8 R123, desc[UR16][R102.64] ;  /* 0x00000010667b3981 */ /* 0x0000e2000c1e1100 */
[----:B------:R-:W-:Y:S01]  /*2080*/  ISETP.GT.AND P3, PT, R8, 0x3, PT ;  /* 0x000000030800780c */ /* 0x000fe20003f64270 */
[----:B------:R-:W-:Y:S01]  /*2090*/  IMAD.U32 R150, RZ, RZ, UR47 ;  /* 0x0000002fff967e24 */ /* 0x000fe2000f8e00ff */
[----:B------:R-:W-:Y:S01]  /*20a0*/  LEA.HI.X.SX32 R101, R104, R11, 0x1, P1 ;  /* 0x0000000b68657211 */ /* 0x000fe200008f0eff */
[----:B------:R-:W-:Y:S01]  /*20b0*/  IMAD.U32 R106, RZ, RZ, UR46 ;  /* 0x0000002eff6a7e24 */ /* 0x000fe2000f8e00ff */
[C---:B------:R-:W-:Y:S02]  /*20c0*/  IADD3 R104, P2, R10.reuse, UR47, RZ ;  /* 0x0000002f0a687c10 */ /* 0x040fe4000ff5e0ff */
[----:B------:R-:W-:Y:S02]  /*20d0*/  IADD3 R148, P1, R10, UR46, RZ ;  /* 0x0000002e0a947c10 */ /* 0x000fe4000ff3e0ff */
[----:B------:R-:W-:-:S02]  /*20e0*/  PRMT R99, RZ, 0x7610, R99 ;  /* 0x00007610ff637816 */ /* 0x000fc40000000063 */
[----:B------:R-:W-:Y:S02]  /*20f0*/  PRMT R107, RZ, 0x7610, R107 ;  /* 0x00007610ff6b7816 */ /* 0x000fe4000000006b */
[----:B------:R-:W-:Y:S02]  /*2100*/  PRMT R113, RZ, 0x7610, R113 ;  /* 0x00007610ff717816 */ /* 0x000fe40000000071 */
[-C--:B------:R-:W-:Y:S01]  /*2110*/  LEA.HI.X.SX32 R105, R150, R11.reuse, 0x1, P2 ;  /* 0x0000000b96697211 */ /* 0x080fe200010f0eff */
[----:B------:R1:W4:Y:S01]  /*2120*/  @P0 LDG.E.U8 R99, desc[UR16][R100.64] ;  /* 0x0000001064630981 */ /* 0x000322000c1e1100 */
[----:B------:R-:W-:Y:S01]  /*2130*/  LEA.HI.X.SX32 R149, R106, R11, 0x1, P1 ;  /* 0x0000000b6a957211 */ /* 0x000fe200008f0eff */
[----:B------:R-:W-:Y:S01]  /*2140*/  IMAD.U32 R106, RZ, RZ, UR45 ;  /* 0x0000002dff6a7e24 */ /* 0x000fe2000f8e00ff */
[----:B------:R-:W-:Y:S01]  /*2150*/  ISETP.GT.AND P0, PT, R8, 0x5, PT ;  /* 0x000000050800780c */ /* 0x000fe20003f04270 */
[----:B------:R5:W2:Y:S01]  /*2160*/  @P3 LDG.E.U8 R107, desc[UR16][R104.64] ;  /* 0x00000010686b3981 */ /* 0x000aa2000c1e1100 */
[----:B0-----:R-:W-:-:S02]  /*2170*/  IADD3 R102, P1, R10, UR45, RZ ;  /* 0x0000002d0a667c10 */ /* 0x001fc4000ff3e0ff */
[C---:B------:R-:W-:Y:S01]  /*2180*/  ISETP.GT.AND P3, PT, R8.reuse, 0x6, PT ;  /* 0x000000060800780c */ /* 0x040fe20003f64270 */
[----:B------:R0:W3:Y:S01]  /*2190*/  @P4 LDG.E.U8 R113, desc[UR16][R148.64] ;  /* 0x0000001094714981 */ /* 0x0000e2000c1e1100 */
[----:B------:R-:W-:Y:S01]  /*21a0*/  ISETP.GT.AND P4, PT, R8, 0x7, PT ;  /* 0x000000070800780c */ /* 0x000fe20003f84270 */
[----:B------:R-:W-:Y:S01]  /*21b0*/  IMAD.U32 R152, RZ, RZ, UR44 ;  /* 0x0000002cff987e24 */ /* 0x000fe2000f8e00ff */
[----:B------:R-:W-:Y:S01]  /*21c0*/  LEA.HI.X.SX32 R103, R106, R11, 0x1, P1 ;  /* 0x0000000b6a677211 */ /* 0x000fe200008f0eff */
[----:B------:R-:W-:Y:S01]  /*21d0*/  IMAD.U32 R150, RZ, RZ, UR43 ;  /* 0x0000002bff967e24 */ /* 0x000fe2000f8e00ff */
[C---:B-1----:R-:W-:Y:S02]  /*21e0*/  IADD3 R100, P2, R10.reuse, UR44, RZ ;  /* 0x0000002c0a647c10 */ /* 0x042fe4000ff5e0ff */
[----:B-----5:R-:W-:Y:S02]  /*21f0*/  IADD3 R104, P1, R10, UR43, RZ ;  /* 0x0000002b0a687c10 */ /* 0x020fe4000ff3e0ff */
[----:B------:R-:W-:-:S02]  /*2200*/  PRMT R106, RZ, 0x7610, R106 ;  /* 0x00007610ff6a7816 */ /* 0x000fc4000000006a */
[----:B------:R-:W-:Y:S02]  /*2210*/  PRMT R137, RZ, 0x7610, R137 ;  /* 0x00007610ff897816 */ /* 0x000fe40000000089 */
[----:B------:R-:W-:Y:S02]  /*2220*/  PRMT R164, RZ, 0x7610, R164 ;  /* 0x00007610ffa47816 */ /* 0x000fe400000000a4 */
[-C--:B------:R-:W-:Y:S01]  /*2230*/  LEA.HI.X.SX32 R101, R152, R11.reuse, 0x1, P2 ;  /* 0x0000000b98657211 */ /* 0x080fe200010f0eff */
[----:B------:R1:W5:Y:S01]  /*2240*/  @P0 LDG.E.U8 R106, desc[UR16][R102.64] ;  /* 0x00000010666a0981 */ /* 0x000362000c1e1100 */
[----:B------:R-:W-:Y:S01]  /*2250*/  LEA.HI.X.SX32 R105, R150, R11, 0x1, P1 ;  /* 0x0000000b96697211 */ /* 0x000fe200008f0eff */
[----:B------:R-:W-:Y:S01]  /*2260*/  IMAD.U32 R150, RZ, RZ, UR42 ;  /* 0x0000002aff967e24 */ /* 0x000fe2000f8e00ff */
[----:B------:R-:W-:Y:S01]  /*2270*/  ISETP.GT.AND P0, PT, R8, 0x8, PT ;  /* 0x000000080800780c */ /* 0x000fe20003f04270 */
[----:B------:R1:W3:Y:S01]  /*2280*/  @P3 LDG.E.U8 R137, desc[UR16][R100.64] ;  /* 0x0000001064893981 */ /* 0x0002e2000c1e1100 */
        /* <DEDUP_REMOVED lines=8> */
[----:B------:R-:W-:Y:S02]  /*2310*/  IADD3 R100, P1, R10, UR40, RZ ;  /* 0x000000280a647c10 */ /* 0x000fe4000ff3e0ff */
[----:B------:R-:W-:-:S02]  /*2320*/  PRMT R125, RZ, 0x7610, R125 ;  /* 0x00007610ff7d7816 */ /* 0x000fc4000000007d */
[----:B------:R-:W-:Y:S02]  /*2330*/  PRMT R163, RZ, 0x7610, R163 ;  /* 0x00007610ffa37816 */ /* 0x000fe400000000a3 */
[----:B------:R-:W-:Y:S02]  /*2340*/  PRMT R135, RZ, 0x7610, R135 ;  /* 0x00007610ff877816 */ /* 0x000fe40000000087 */
[-C--:B------:R-:W-:Y:S01]  /*2350*/  LEA.HI.X.SX32 R103, R152, R11.reuse, 0x1, P2 ;  /* 0x0000000b98677211 */ /* 0x080fe200010f0eff */
[----:B------:R1:W3:Y:S01]  /*2360*/  @P0 LDG.E.U8 R125, desc[UR16][R148.64] ;  /* 0x00000010947d0981 */ /* 0x0002e2000c1e1100 */
        /* <DEDUP_REMOVED lines=80> */
[----:B-1----:R-:W-:Y:S01]  /*2870*/  IMAD.U32 R148, RZ, RZ, UR25 ;  /* 0x00000019ff947e24 */ /* 0x002fe2000f8e00ff */
[----:B------:R-:W-:Y:S01]  /*2880*/  LEA.HI.X.SX32 R105, R150, R11, 0x1, P1 ;  /* 0x0000000b96697211 */ /* 0x000fe200008f0eff */
[----:B------:R-:W-:Y:S01]  /*2890*/  IMAD.U32 R150, RZ, RZ, UR26 ;  /* 0x0000001aff967e24 */ /* 0x000fe2000f8e00ff */
[----:B------:R-:W-:Y:S02]  /*28a0*/  PRMT R149, RZ, 0x7610, R149 ;  /* 0x00007610ff957816 */ /* 0x000fe40000000095 */
[C---:B------:R-:W-:Y:S02]  /*28b0*/  IADD3 R102, P2, R10.reuse, UR26, RZ ;  /* 0x0000001a0a667c10 */ /* 0x040fe4000ff5e0ff */
[----:B0-----:R-:W-:-:S02]  /*28c0*/  IADD3 R100, P1, R10, UR25, RZ ;  /* 0x000000190a647c10 */ /* 0x001fc4000ff3e0ff */
[----:B------:R0:W3:Y:S01]  /*28d0*/  @P0 LDG.E.U8 R149, desc[UR16][R104.64] ;  /* 0x0000001068950981 */ /* 0x0000e2000c1e1100 */
[----:B------:R-:W-:Y:S02]  /*28e0*/  PRMT R129, RZ, 0x7610, R129 ;  /* 0x00007610ff817816 */ /* 0x000fe40000000081 */
[----:B------:R-:W-:Y:S02]  /*28f0*/  PRMT R147, RZ, 0x7610, R147 ;  /* 0x00007610ff937816 */ /* 0x000fe40000000093 */
[-C--:B------:R-:W-:Y:S02]  /*2900*/  LEA.HI.X.SX32 R103, R150, R11.reuse, 0x1, P2 ;  /* 0x0000000b96677211 */ /* 0x080fe400010f0eff */
        /* <DEDUP_REMOVED lines=11> */
[----:B------:R-:W-:Y:S02]  /*29c0*/  PRMT R139, RZ, 0x7610, R139 ;  /* 0x00007610ff8b7816 */ /* 0x000fe4000000008b */
[C---:B-1----:R-:W-:Y:S02]  /*29d0*/  IADD3 R102, P2, R10.reuse, UR23, RZ ;  /* 0x000000170a667c10 */ /* 0x042fe4000ff5e0ff */
        /* <DEDUP_REMOVED lines=23> */
[----:B------:R-:W-:Y:S02]  /*2b50*/  LEA.HI.X.SX32 R101, R148, R11, 0x1, P1 ;  /* 0x0000000b94657211 */ /* 0x000fe400008f0eff */
[----:B------:R-:W-:Y:S01]  /*2b60*/  ISETP.GE.AND P0, PT, R7, R8, PT ;  /* 0x000000080700720c */ /* 0x000fe20003f06270 */
[----:B------:R1:W3:Y:S01]  /*2b70*/  @P3 LDG.E.U8 R111, desc[UR16][R102.64] ;  /* 0x00000010666f3981 */ /* 0x0002e2000c1e1100 */
[----:B0-----:R-:W-:-:S03]  /*2b80*/  IADD3 R104, P1, R5, R144, RZ ;  /* 0x0000009005687210 */ /* 0x001fc60007f3e0ff */
[----:B------:R0:W3:Y:S01]  /*2b90*/  @P4 LDG.E.U8 R141, desc[UR16][R100.64] ;  /* 0x00000010648d4981 */ /* 0x0000e2000c1e1100 */
[----:B------:R-:W-:Y:S01]  /*2ba0*/  PRMT R148, RZ, 0x7610, R148 ;  /* 0x00007610ff947816 */ /* 0x000fe20000000094 */
[----:B------:R-:W-:Y:S01]  /*2bb0*/  IMAD.X R105, R3, 0x1, R128, P1 ;  /* 0x0000000103697824 */ /* 0x000fe200008e0680 */
[----:B------:R-:W-:Y:S01]  /*2bc0*/  PRMT R19, RZ, 0x7610, R19 ;  /* 0x00007610ff137816 */ /* 0x000fe20000000013 */
[----:B------:R-:W-:Y:S01]  /*2bd0*/  BAR.SYNC.DEFER_BLOCKING 0x0 ;  /* 0x0000000000007b1d */ /* 0x000fe20000010000 */
[C---:B-1----:R-:W-:Y:S02]  /*2be0*/  IADD3 R102, P2, R5.reuse, R142, RZ ;  /* 0x0000008e05667210 */ /* 0x042fe40007f5e0ff */
[----:B0-----:R-:W-:-:S03]  /*2bf0*/  IADD3 R100, P1, R5, R140, RZ ;  /* 0x0000008c05647210 */ /* 0x001fc60007f3e0ff */
[C---:B------:R-:W-:Y:S02]  /*2c00*/  IMAD.X R103, R3.reuse, 0x1, R124, P2 ;  /* 0x0000000103677824 */ /* 0x040fe400010e067c */
[----:B------:R-:W-:Y:S01]  /*2c10*/  IMAD.X R101, R3, 0x1, R120, P1 ;  /* 0x0000000103657824 */ /* 0x000fe200008e0678 */
[----:B------:R-:W-:Y:S01]  /*2c20*/  PRMT R150, RZ, 0x7610, R150 ;  /* 0x00007610ff967816 */ /* 0x000fe20000000096 */
[----:B------:R0:W3:Y:S04]  /*2c30*/  @!P0 LDG.E.U8 R148, desc[UR16][R104.64] ;  /* 0x0000001068948981 */ /* 0x0000e8000c1e1100 */
[----:B------:R1:W3:Y:S01]  /*2c40*/  @!P0 LDG.E.U8 R19, desc[UR16][R102.64] ;  /* 0x0000001066138981 */ /* 0x0002e2000c1e1100 */
[----:B------:R-:W-:-:S03]  /*2c50*/  PRMT R152, RZ, 0x7610, R152 ;  /* 0x00007610ff987816 */ /* 0x000fc60000000098 */
[----:B------:R1:W3:Y:S01]  /*2c60*/  @!P0 LDG.E.U8 R150, desc[UR16][R100.64] ;  /* 0x0000001064968981 */ /* 0x0002e2000c1e1100 */
[----:B0-----:R-:W-:-:S05]  /*2c70*/  IADD3 R104, P1, R5, R138, RZ ;  /* 0x0000008a05687210 */ /* 0x001fca0007f3e0ff */
[----:B------:R-:W-:Y:S01]  /*2c80*/  IMAD.X R105, R3, 0x1, R116, P1 ;  /* 0x0000000103697824 */ /* 0x000fe200008e0674 */
[----:B-1----:R-:W-:-:S05]  /*2c90*/  IADD3 R102, P1, R5, R136, RZ ;  /* 0x0000008805667210 */ /* 0x002fca0007f3e0ff */
[----:B------:R-:W-:Y:S01]  /*2ca0*/  IMAD.X R103, R3, 0x1, R112, P1 ;  /* 0x0000000103677824 */ /* 0x000fe200008e0670 */
[----:B------:R-:W-:Y:S02]  /*2cb0*/  IADD3 R100, P1, R5, R134, RZ ;  /* 0x0000008605647210 */ /* 0x000fe40007f3e0ff */
[----:B------:R-:W-:Y:S02]  /*2cc0*/  PRMT R21, RZ, 0x7610, R21 ;  /* 0x00007610ff157816 */ /* 0x000fe40000000015 */
[----:B------:R0:W3:Y:S01]  /*2cd0*/  @!P0 LDG.E.U8 R152, desc[UR16][R102.64] ;  /* 0x0000001066988981 */ /* 0x0000e2000c1e1100 */
[----:B------:R-:W-:Y:S01]  /*2ce0*/  IMAD.X R101, R3, 0x1, R108, P1 ;  /* 0x0000000103657824 */ /* 0x000fe200008e066c */
[----:B------:R-:W-:Y:S02]  /*2cf0*/  PRMT R23, RZ, 0x7610, R23 ;  /* 0x00007610ff177816 */ /* 0x000fe40000000017 */
[----:B------:R1:W3:Y:S04]  /*2d00*/  @!P0 LDG.E.U8 R21, desc[UR16][R104.64] ;  /* 0x0000001068158981 */ /* 0x0002e8000c1e1100 */
[----:B------:R1:W3:Y:S01]  /*2d10*/  @!P0 LDG.E.U8 R23, desc[UR16][R100.64] ;  /* 0x0000001064178981 */ /* 0x0002e2000c1e1100 */
[----:B0-----:R-:W-:-:S05]  /*2d20*/  IADD3 R102, P1, R5, R130, RZ ;  /* 0x0000008205667210 */ /* 0x001fca0007f3e0ff */
[----:B------:R-:W-:Y:S01]  /*2d30*/  IMAD.X R103, R3, 0x1, R96, P1 ;  /* 0x0000000103677824 */ /* 0x000fe200008e0660 */
[----:B-1----:R-:W-:-:S05]  /*2d40*/  IADD3 R104, P1, R5, R126, RZ ;  /* 0x0000007e05687210 */ /* 0x002fca0007f3e0ff */
[----:B------:R-:W-:Y:S01]  /*2d50*/  IMAD.X R105, R3, 0x1, R92, P1 ;  /* 0x0000000103697824 */ /* 0x000fe200008e065c */
[----:B------:R-:W-:Y:S02]  /*2d60*/  IADD3 R100, P1, R5, R122, RZ ;  /* 0x0000007a05647210 */ /* 0x000fe40007f3e0ff */
[----:B------:R-:W-:-:S03]  /*2d70*/  PRMT R156, RZ, 0x7610, R156 ;  /* 0x00007610ff9c7816 */ /* 0x000fc6000000009c */
[----:B------:R-:W-:Y:S01]  /*2d80*/  IMAD.X R101, R3, 0x1, R88, P1 ;  /* 0x0000000103657824 */ /* 0x000fe200008e0658 */
[----:B------:R-:W-:-:S04]  /*2d90*/  PRMT R154, RZ, 0x7610, R154 ;  /* 0x00007610ff9a7816 */ /* 0x000fc8000000009a */
[----:B------:R0:W3:Y:S01]  /*2da0*/  @!P0 LDG.E.U8 R156, desc[UR16][R100.64] ;  /* 0x00000010649c8981 */ /* 0x0000e2000c1e1100 */
[----:B------:R-:W-:-:S03]  /*2db0*/  PRMT R89, RZ, 0x7610, R89 ;  /* 0x00007610ff597816 */ /* 0x000fc60000000059 */
[----:B------:R1:W3:Y:S01]  /*2dc0*/  @!P0 LDG.E.U8 R154, desc[UR16][R102.64] ;  /* 0x00000010669a8981 */ /* 0x0002e2000c1e1100 */
[----:B------:R-:W-:-:S03]  /*2dd0*/  PRMT R91, RZ, 0x7610, R91 ;  /* 0x00007610ff5b7816 */ /* 0x000fc6000000005b */
[----:B------:R4:W3:Y:S01]  /*2de0*/  @!P0 LDG.E.U8 R89, desc[UR16][R104.64] ;  /* 0x0000001068598981 */ /* 0x0008e2000c1e1100 */
[----:B0-----:R-:W-:-:S05]  /*2df0*/  IADD3 R100, P1, R5, R118, RZ ;  /* 0x0000007605647210 */ /* 0x001fca0007f3e0ff */
[----:B------:R-:W-:Y:S01]  /*2e00*/  IMAD.X R101, R3, 0x1, R22, P1 ;  /* 0x0000000103657824 */ /* 0x000fe200008e0616 */
[----:B-1----:R-:W-:-:S04]  /*2e10*/  IADD3 R102, P1, R5, R114, RZ ;  /* 0x0000007205667210 */ /* 0x002fc80007f3e0ff */
[----:B------:R0:W3:Y:S01]  /*2e20*/  @!P0 LDG.E.U8 R91, desc[UR16][R100.64] ;  /* 0x00000010645b8981 */ /* 0x0000e2000c1e1100 */
[----:B------:R-:W-:Y:S01]  /*2e30*/  IMAD.X R103, R3, 0x1, R20, P1 ;  /* 0x0000000103677824 */ /* 0x000fe200008e0614 */
[----:B----4-:R-:W-:-:S05]  /*2e40*/  IADD3 R104, P1, R5, R110, RZ ;  /* 0x0000006e05687210 */ /* 0x010fca0007f3e0ff */
[----:B------:R-:W-:Y:S01]  /*2e50*/  IMAD.X R105, R3, 0x1, R18, P1 ;  /* 0x0000000103697824 */ /* 0x000fe200008e0612 */
[----:B0-----:R-:W-:Y:S02]  /*2e60*/  IADD3 R100, P1, R5, R98, RZ ;  /* 0x0000006205647210 */ /* 0x001fe40007f3e0ff */
[----:B------:R-:W-:-:S03]  /*2e70*/  PRMT R160, RZ, 0x7610, R160 ;  /* 0x00007610ffa07816 */ /* 0x000fc600000000a0 */
[----:B------:R-:W-:Y:S01]  /*2e80*/  IMAD.X R101, R3, 0x1, R16, P1 ;  /* 0x0000000103657824 */ /* 0x000fe200008e0610 */
[----:B------:R-:W-:-:S04]  /*2e90*/  PRMT R158, RZ, 0x7610, R158 ;  /* 0x00007610ff9e7816 */ /* 0x000fc8000000009e */
[----:B------:R0:W4:Y:S01]  /*2ea0*/  @!P0 LDG.E.U8 R160, desc[UR16][R100.64] ;  /* 0x0000001064a08981 */ /* 0x000122000c1e1100 */
[----:B------:R-:W-:-:S03]  /*2eb0*/  PRMT R93, RZ, 0x7610, R93 ;  /* 0x00007610ff5d7816 */ /* 0x000fc6000000005d */
[----:B------:R1:W4:Y:S04]  /*2ec0*/  @!P0 LDG.E.U8 R158, desc[UR16][R102.64] ;  /* 0x00000010669e8981 */ /* 0x000328000c1e1100 */
[----:B------:R2:W4:Y:S01]  /*2ed0*/  @!P0 LDG.E.U8 R93, desc[UR16][R104.64] ;  /* 0x00000010685d8981 */ /* 0x000522000c1e1100 */
[----:B0-----:R-:W-:-:S05]  /*2ee0*/  IADD3 R100, P1, R5, R94, RZ ;  /* 0x0000005e05647210 */ /* 0x001fca0007f3e0ff */
[----:B------:R-:W-:Y:S01]  /*2ef0*/  IMAD.X R101, R3, 0x1, R14, P1 ;  /* 0x0000000103657824 */ /* 0x000fe200008e060e */
[----:B-1----:R-:W-:-:S05]  /*2f00*/  IADD3 R102, P1, R5, R90, RZ ;  /* 0x0000005a05667210 */ /* 0x002fca0007f3e0ff */
[----:B------:R-:W-:Y:S01]  /*2f10*/  IMAD.X R103, R3, 0x1, R12, P1 ;  /* 0x0000000103677824 */ /* 0x000fe200008e060c */
[----:B--2---:R-:W-:Y:S02]  /*2f20*/  IADD3 R104, P1, R5, R4, RZ ;  /* 0x0000000405687210 */ /* 0x004fe40007f3e0ff */
[----:B------:R-:W-:Y:S02]  /*2f30*/  PRMT R162, RZ, 0x7610, R162 ;  /* 0x00007610ffa27816 */ /* 0x000fe400000000a2 */
[----:B------:R-:W-:Y:S01]  /*2f40*/  PRMT R95, RZ, 0x7610, R95 ;  /* 0x00007610ff5f7816 */ /* 0x000fe2000000005f */
[----:B------:R-:W-:Y:S01]  /*2f50*/  IMAD.X R105, R3, 0x1, R132, P1 ;  /* 0x0000000103697824 */ /* 0x000fe200008e0684 */
[----:B------:R-:W-:Y:S02]  /*2f60*/  PRMT R97, RZ, 0x7610, R97 ;  /* 0x00007610ff617816 */ /* 0x000fe40000000061 */
[----:B------:R-:W2:Y:S04]  /*2f70*/  @!P0 LDG.E.U8 R162, desc[UR16][R102.64] ;  /* 0x0000001066a28981 */ /* 0x000ea8000c1e1100 */
[----:B------:R3:W2:Y:S04]  /*2f80*/  @!P0 LDG.E.U8 R95, desc[UR16][R100.64] ;  /* 0x00000010645f8981 */ /* 0x0006a8000c1e1100 */
[----:B------:R0:W2:Y:S01]  /*2f90*/  @!P0 LDG.E.U8 R97, desc[UR16][R104.64] ;  /* 0x0000001068618981 */ /* 0x0000a2000c1e1100 */
[----:B------:R-:W-:-:S02]  /*2fa0*/  LOP3.LUT R99, R99, 0xffff, RZ, 0xc0, !PT ;  /* 0x0000ffff63637812 */ /* 0x000fc400078ec0ff */
[----:B------:R-:W-:Y:S02]  /*2fb0*/  LOP3.LUT R107, R107, 0xffff, RZ, 0xc0, !PT ;  /* 0x0000ffff6b6b7812 */ /* 0x000fe400078ec0ff */
[----:B-----5:R-:W-:Y:S02]  /*2fc0*/  LOP3.LUT R106, R106, 0xffff, RZ, 0xc0, !PT ;  /* 0x0000ffff6a6a7812 */ /* 0x020fe400078ec0ff */
[----:B---3--:R-:W-:Y:S02]  /*2fd0*/  LOP3.LUT R101, R113, 0xffff, RZ, 0xc0, !PT ;  /* 0x0000ffff71657812 */ /* 0x008fe400078ec0ff */
[----:B------:R-:W-:Y:S02]  /*2fe0*/  PRMT R100, R99, 0x3340, R107 ;  /* 0x0000334063647816 */ /* 0x000fe4000000006b */
[----:B------:R-:W-:Y:S02]  /*2ff0*/  PRMT R101, R101, 0x3340, R106 ;  /* 0x0000334065657816 */ /* 0x000fe4000000006a */
[----:B------:R-:W-:-:S02]  /*3000*/  LOP3.LUT R99, R125, 0xffff, RZ, 0xc0, !PT ;  /* 0x0000ffff7d637812 */ /* 0x000fc400078ec0ff */
[----:B0-----:R-:W-:Y:S02]  /*3010*/  LOP3.LUT R104, R163, 0xffff, RZ, 0xc0, !PT ;  /* 0x0000ffffa3687812 */ /* 0x001fe400078ec0ff */
[----:B------:R-:W-:Y:S02]  /*3020*/  LOP3.LUT R135, R135, 0xffff, RZ, 0xc0, !PT ;  /* 0x0000ffff87877812 */ /* 0x000fe400078ec0ff */
[----:B------:R-:W-:Y:S02]  /*3030*/  LOP3.LUT R106, R161, 0xffff, RZ, 0xc0, !PT ;  /* 0x0000ffffa16a7812 */ /* 0x000fe400078ec0ff */
[----:B------:R-:W-:Y:S02]  /*3040*/  PRMT R99, R99, 0x3340, R104 ;  /* 0x0000334063637816 */ /* 0x000fe40000000068 */
[----:B------:R-:W-:Y:S02]  /*3050*/  PRMT R104, R135, 0x3340, R106 ;  /* 0x0000334087687816 */ /* 0x000fe4000000006a */
[----:B------:R-:W-:-:S02]  /*3060*/  LOP3.LUT R102, R164, 0xffff, RZ, 0xc0, !PT ;  /* 0x0000ffffa4667812 */ /* 0x000fc400078ec0ff */
[----:B------:R-:W-:Y:S02]  /*3070*/  LOP3.LUT R103, R119, 0xffff, RZ, 0xc0, !PT ;  /* 0x0000ffff77677812 */ /* 0x000fe400078ec0ff */
[----:B------:R-:W-:Y:S02]  /*3080*/  LOP3.LUT R106, R159, 0xffff, RZ, 0xc0, !PT ;  /* 0x0000ffff9f6a7812 */ /* 0x000fe400078ec0ff */
[----:B------:R-:W-:Y:S02]  /*3090*/  LOP3.LUT R133, R133, 0xffff, RZ, 0xc0, !PT ;  /* 0x0000ffff85857812 */ /* 0x000fe400078ec0ff */
[----:B------:R-:W-:Y:S02]  /*30a0*/  LOP3.LUT R164, R157, 0xffff, RZ, 0xc0, !PT ;  /* 0x0000ffff9da47812 */ /* 0x000fe400078ec0ff */
[----:B------:R-:W-:Y:S02]  /*30b0*/  PRMT R103, R103, 0x3340, R106 ;  /* 0x0000334067677816 */ /* 0x000fe4000000006a */
[----:B------:R-:W-:-:S02]  /*30c0*/  LOP3.LUT R137, R137, 0xffff, RZ, 0xc0, !PT ;  /* 0x0000ffff89897812 */ /* 0x000fc400078ec0ff */
[----:B------:R-:W-:Y:S02]  /*30d0*/  PRMT R106, R133, 0x3340, R164 ;  /* 0x00003340856a7816 */ /* 0x000fe400000000a4 */
[----:B------:R-:W-:Y:S02]  /*30e0*/  LOP3.LUT R105, R121, 0xffff, RZ, 0xc0, !PT ;  /* 0x0000ffff79697812 */ /* 0x000fe400078ec0ff */
[----:B------:R-:W-:Y:S02]  /*30f0*/  LOP3.LUT R164, R155, 0xffff, RZ, 0xc0, !PT ;  /* 0x0000ffff9ba47812 */ /* 0x000fe400078ec0ff */
[----:B------:R-:W-:Y:S02]  /*3100*/  LOP3.LUT R131, R131, 0xffff, RZ, 0xc0, !PT ;  /* 0x0000ffff83837812 */ /* 0x000fe400078ec0ff */
[----:B------:R-:W-:Y:S02]  /*3110*/  LOP3.LUT R153, R153, 0xffff, RZ, 0xc0, !PT ;  /* 0x0000ffff99997812 */ /* 0x000fe400078ec0ff */
[----:B------:R-:W-:-:S02]  /*3120*/  LOP3.LUT R127, R127, 0xffff, RZ, 0xc0, !PT ;  /* 0x0000ffff7f7f7812 */ /* 0x000fc400078ec0ff */
[----:B------:R-:W-:Y:S02]  /*3130*/  LOP3.LUT R123, R123, 0xffff, RZ, 0xc0, !PT ;  /* 0x0000ffff7b7b7812 */ /* 0x000fe400078ec0ff */
[----:B------:R-:W-:Y:S02]  /*3140*/  LOP3.LUT R107, R115, 0xffff, RZ, 0xc0, !PT ;  /* 0x0000ffff736b7812 */ /* 0x000fe400078ec0ff */
[----:B------:R-:W-:Y:S02]  /*3150*/  PRMT R102, R137, 0x3340, R102 ;  /* 0x0000334089667816 */ /* 0x000fe40000000066 */
[----:B------:R-:W-:Y:S02]  /*3160*/  LOP3.LUT R151, R151, 0xffff, RZ, 0xc0, !PT ;  /* 0x0000ffff97977812 */ /* 0x000fe400078ec0ff */
[----:B------:R-:W-:Y:S02]  /*3170*/  PRMT R105, R105, 0x3340, R164 ;  /* 0x0000334069697816 */ /* 0x000fe400000000a4 */
[----:B------:R-:W-:-:S02]  /*3180*/  LOP3.LUT R109, R109, 0xffff, RZ, 0xc0, !PT ;  /* 0x0000ffff6d6d7812 */ /* 0x000fc400078ec0ff */
[----:B------:R-:W-:Y:S02]  /*3190*/  PRMT R164, R131, 0x3340, R153 ;  /* 0x0000334083a47816 */ /* 0x000fe40000000099 */
[----:B------:R-:W-:Y:S02]  /*31a0*/  PRMT R107, R107, 0x3340, R151 ;  /* 0x000033406b6b7816 */ /* 0x000fe40000000097 */
[----:B------:R-:W-:Y:S02]  /*31b0*/  PRMT R123, R127, 0x3340, R123 ;  /* 0x000033407f7b7816 */ /* 0x000fe4000000007b */
[----:B------:R-:W-:Y:S02]  /*31c0*/  LOP3.LUT R149, R149, 0xffff, RZ, 0xc0, !PT ;  /* 0x0000ffff95957812 */ /* 0x000fe400078ec0ff */
[----:B------:R-:W-:Y:S02]  /*31d0*/  PRMT R101, R101, 0x5410, R102 ;  /* 0x0000541065657816 */ /* 0x000fe40000000066 */
[----:B------:R-:W-:-:S02]  /*31e0*/  PRMT R109, R109, 0x3340, R149 ;  /* 0x000033406d6d7816 */ /* 0x000fc40000000095 */
[----:B------:R-:W-:Y:S02]  /*31f0*/  LOP3.LUT R129, R129, 0xffff, RZ, 0xc0, !PT ;  /* 0x0000ffff81817812 */ /* 0x000fe400078ec0ff */
[----:B------:R-:W-:Y:S02]  /*3200*/  LOP3.LUT R147, R147, 0xffff, RZ, 0xc0, !PT ;  /* 0x0000ffff93937812 */ /* 0x000fe400078ec0ff */
[----:B------:R-:W-:Y:S02]  /*3210*/  PRMT R102, R99, 0x5410, R104 ;  /* 0x0000541063667816 */ /* 0x000fe40000000068 */
[----:B------:R-:W-:Y:S02]  /*3220*/  PRMT R129, R129, 0x3340, R147 ;  /* 0x0000334081817816 */ /* 0x000fe40000000093 */
[----:B------:R-:W-:Y:S02]  /*3230*/  LOP3.LUT R139, R139, 0xffff, RZ, 0xc0, !PT ;  /* 0x0000ffff8b8b7812 */ /* 0x000fe400078ec0ff */
[----:B------:R-:W-:-:S02]  /*3240*/  PRMT R104, R105, 0x5410, R164 ;  /* 0x0000541069687816 */ /* 0x000fc400000000a4 */
[----:B------:R-:W-:Y:S02]  /*3250*/  LOP3.LUT R145, R145, 0xffff, RZ, 0xc0, !PT ;  /* 0x0000ffff91917812 */ /* 0x000fe400078ec0ff */
[----:B------:R-:W-:Y:S02]  /*3260*/  LOP3.LUT R117, R117, 0xffff, RZ, 0xc0, !PT ;  /* 0x0000ffff75757812 */ /* 0x000fe400078ec0ff */
[----:B------:R-:W-:Y:S02]  /*3270*/  PRMT R139, R139, 0x3340, R145 ;  /* 0x000033408b8b7816 */ /* 0x000fe40000000091 */
[----:B------:R-:W-:Y:S02]  /*3280*/  PRMT R103, R103, 0x5410, R106 ;  /* 0x0000541067677816 */ /* 0x000fe4000000006a */
[----:B------:R-:W-:-:S04]  /*3290*/  LOP3.LUT R143, R143, 0xffff, RZ, 0xc0, !PT ;  /* 0x0000ffff8f8f7812 */ /* 0x000fc800078ec0ff */
[----:B------:R-:W-:Y:S02]  /*32a0*/  PRMT R117, R117, 0x3340, R143 ;  /* 0x0000334075757816 */ /* 0x000fe4000000008f */
[----:B------:R-:W-:Y:S02]  /*32b0*/  LOP3.LUT R111, R111, 0xffff, RZ, 0xc0, !PT ;  /* 0x0000ffff6f6f7812 */ /* 0x000fe400078ec0ff */
[----:B------:R-:W-:-:S04]  /*32c0*/  LOP3.LUT R141, R141, 0xffff, RZ, 0xc0, !PT ;  /* 0x0000ffff8d8d7812 */ /* 0x000fc800078ec0ff */
[----:B------:R-:W-:Y:S02]  /*32d0*/  PRMT R111, R111, 0x3340, R141 ;  /* 0x000033406f6f7816 */ /* 0x000fe4000000008d */
[----:B------:R-:W-:Y:S02]  /*32e0*/  PRMT R105, R107, 0x5410, R109 ;  /* 0x000054106b697816 */ /* 0x000fe4000000006d */
[----:B------:R-:W-:Y:S02]  /*32f0*/  PRMT R100, R123, 0x5410, R100 ;  /* 0x000054107b647816 */ /* 0x000fe40000000064 */
[----:B------:R-:W-:Y:S02]  /*3300*/  PRMT R106, R129, 0x5410, R139 ;  /* 0x00005410816a7816 */ /* 0x000fe4000000008b */
[----:B------:R-:W-:Y:S01]  /*3310*/  PRMT R107, R117, 0x5410, R111 ;  /* 0x00005410756b7816 */ /* 0x000fe2000000006f */
[----:B------:R0:W-:Y:S04]  /*3320*/  STS.128 [R9+UR6], R100 ;  /* 0x0000006409007988 */ /* 0x0001e80008000c06 */
[----:B------:R1:W-:Y:S04]  /*3330*/  STS.128 [R2+UR6], R104 ;  /* 0x0000006802007988 */ /* 0x0003e80008000c06 */
[----:B------:R1:W-:Y:S04]  /*3340*/  STS.U8 [R17+UR6+0x1700], R148 ;  /* 0x0017009411007988 */ /* 0x0003e80008000006 */
[----:B------:R1:W-:Y:S04]  /*3350*/  STS.U8 [R17+UR6+0x1600], R150 ;  /* 0x0016009611007988 */ /* 0x0003e80008000006 */
[----:B------:R1:W-:Y:S04]  /*3360*/  STS.U8 [R17+UR6+0x1500], R152 ;  /* 0x0015009811007988 */ /* 0x0003e80008000006 */
[----:B------:R1:W-:Y:S04]  /*3370*/  STS.U8 [R17+UR6+0x1300], R156 ;  /* 0x0013009c11007988 */ /* 0x0003e80008000006 */
[----:B------:R1:W-:Y:S04]  /*3380*/  STS.U8 [R17+UR6+0x1400], R154 ;  /* 0x0014009a11007988 */ /* 0x0003e80008000006 */
[----:B----4-:R1:W-:Y:S04]  /*3390*/  STS.U8 [R17+UR6+0x1100], R160 ;  /* 0x001100a011007988 */ /* 0x0103e80008000006 */
[----:B------:R1:W-:Y:S04]  /*33a0*/  STS.U8 [R17+UR6+0x1200], R158 ;  /* 0x0012009e11007988 */ /* 0x0003e80008000006 */
[----:B--2---:R1:W-:Y:S04]  /*33b0*/  STS.U8 [R17+UR6+0x1000], R162 ;  /* 0x001000a211007988 */ /* 0x0043e80008000006 */
[----:B------:R1:W-:Y:S04]  /*33c0*/  STS.U8 [R6+UR6+0x1080], R95 ;  /* 0x0010805f06007988 */ /* 0x0003e80008000006 */
[----:B------:R1:W-:Y:S04]  /*33d0*/  STS.U8 [R6+UR6+0x1180], R93 ;  /* 0x0011805d06007988 */ /* 0x0003e80008000006 */
[----:B------:R1:W-:Y:S04]  /*33e0*/  STS.U8 [R6+UR6+0x1280], R91 ;  /* 0x0012805b06007988 */ /* 0x0003e80008000006 */
[----:B------:R1:W-:Y:S04]  /*33f0*/  STS.U8 [R6+UR6+0x1380], R89 ;  /* 0x0013805906007988 */ /* 0x0003e80008000006 */
[----:B------:R1:W-:Y:S04]  /*3400*/  STS.U8 [R6+UR6+0x1480], R23 ;  /* 0x0014801706007988 */ /* 0x0003e80008000006 */
[----:B------:R1:W-:Y:S04]  /*3410*/  STS.U8 [R6+UR6+0x1580], R21 ;  /* 0x0015801506007988 */ /* 0x0003e80008000006 */
[----:B------:R1:W-:Y:S04]  /*3420*/  STS.U8 [R6+UR6+0x1680], R19 ;  /* 0x0016801306007988 */ /* 0x0003e80008000006 */
[----:B------:R1:W-:Y:S01]  /*3430*/  STS.U8 [R6+UR6+0x1780], R97 ;  /* 0x0017806106007988 */ /* 0x0003e20008000006 */
[----:B------:R2:W-:Y:S06]  /*3440*/  MEMBAR.ALL.CTA ;  /* 0x0000000000007992 */ /* 0x0005ec0000008000 */
[----:B--2---:R-:W2:Y:S02]  /*3450*/  FENCE.VIEW.ASYNC.S ;  /* 0x00000000000073c6 */ /* 0x004ea40000000000 */
[----:B--2---:R-:W-:Y:S06]  /*3460*/  BAR.SYNC.DEFER_BLOCKING 0x0 ;  /* 0x0000000000007b1d */ /* 0x004fec0000010000 */
[----:B------:R-:W-:Y:S01]  /*3470*/  UMOV UR12, UR4 ;  /* 0x00000004000c7c82 */ /* 0x000fe20008000000 */
[----:B------:R-:W-:Y:S01]  /*3480*/  UMOV UR13, 0xc0000010 ;  /* 0xc0000010000d7882 */ /* 0x000fe20000000000 */
[----:B------:R-:W-:Y:S01]  /*3490*/  UMOV UR10, UR14 ;  /* 0x0000000e000a7c82 */ /* 0x000fe20008000000 */
[----:B------:R-:W-:Y:S01]  /*34a0*/  UMOV UR11, UR15 ;  /* 0x0000000f000b7c82 */ /* 0x000fe20008000000 */
[----:B------:R-:W-:-:S06]  /*34b0*/  WARPGROUP.ARRIVE ;  /* 0x00000000000079c5 */ /* 0x000fcc0000000000 */
[----:B------:R-:W-:Y:S04]  /*34c0*/  QGMMA.64x64x32.F32.E4M3.E4M3 R56, gdesc[UR12], R56 ;  /* 0x00e000000c3879f3 */ /* 0x000fe80008700838 */
[----:B------:R-:W-:Y:S01]  /*34d0*/  QGMMA.64x64x32.F32.E4M3.E4M3 R24, gdesc[UR8], R24, gsb0 ;  /* 0x00e00000081879f3 */ /* 0x000fe20008000818 */
[----:B------:R-:W-:Y:S01]  /*34e0*/  IADD3 R142, P1, R142, UR49, RZ ;  /* 0x000000318e8e7c10 */ /* 0x000fe2000ff3e0ff */
[----:B------:R-:W-:-:S03]  /*34f0*/  UIADD3 UR7, UR7, -0x1, URZ ;  /* 0xffffffff07077890 */ /* 0x000fc6000fffe03f */
[----:B------:R-:W-:Y:S02]  /*3500*/  IADD3.X R124, R124, UR51, RZ, P1, !PT ;  /* 0x000000337c7c7c10 */ /* 0x000fe40008ffe4ff */
[----:B------:R-:W-:Y:S01]  /*3510*/  IADD3 R122, P1, R122, UR49, RZ ;  /* 0x000000317a7a7c10 */ /* 0x000fe2000ff3e0ff */
[----:B0-----:R-:W-:Y:S01]  /*3520*/  IMAD.U32 R100, RZ, RZ, UR50 ;  /* 0x00000032ff647e24 */ /* 0x001fe2000f8e00ff */
[----:B------:R-:W-:Y:S02]  /*3530*/  IADD3 R10, P0, R10, UR50, RZ ;  /* 0x000000320a0a7c10 */ /* 0x000fe4000ff1e0ff */
[----:B------:R-:W-:Y:S02]  /*3540*/  IADD3 R4, P3, R4, UR49, RZ ;  /* 0x0000003104047c10 */ /* 0x000fe4000ff7e0ff */
[----:B------:R-:W-:Y:S02]  /*3550*/  IADD3 R144, P2, R144, UR49, RZ ;  /* 0x0000003190907c10 */ /* 0x000fe4000ff5e0ff */
[----:B------:R-:W-:-:S02]  /*3560*/  IADD3.X R88, R88, UR51, RZ, P1, !PT ;  /* 0x0000003358587c10 */ /* 0x000fc40008ffe4ff */
[----:B------:R-:W-:Y:S02]  /*3570*/  ISETP.NE.U32.AND P1, PT, RZ, UR7, PT ;  /* 0x00000007ff007c0c */ /* 0x000fe4000bf25070 */
[----:B------:R-:W-:Y:S02]  /*3580*/  LEA.HI.X.SX32 R11, R100, R11, 0x1, P0 ;  /* 0x0000000b640b7211 */ /* 0x000fe400000f0eff */
[----:B------:R-:W-:Y:S02]  /*3590*/  IADD3.X R132, R132, UR51, RZ, P3, !PT ;  /* 0x0000003384847c10 */ /* 0x000fe40009ffe4ff */
[----:B------:R-:W-:Y:S02]  /*35a0*/  IADD3.X R128, R128, UR51, RZ, P2, !PT ;  /* 0x0000003380807c10 */ /* 0x000fe400097fe4ff */
[----:B------:R-:W-:Y:S02]  /*35b0*/  IADD3 R140, P0, R140, UR49, RZ ;  /* 0x000000318c8c7c10 */ /* 0x000fe4000ff1e0ff */
[----:B------:R-:W-:-:S02]  /*35c0*/  IADD3 R138, P4, R138, UR49, RZ ;  /* 0x000000318a8a7c10 */ /* 0x000fc4000ff9e0ff */
[----:B------:R-:W-:Y:S02]  /*35d0*/  IADD3 R136, P6, R136, UR49, RZ ;  /* 0x0000003188887c10 */ /* 0x000fe4000ffde0ff */
[----:B------:R-:W-:Y:S02]  /*35e0*/  IADD3 R134, P5, R134, UR49, RZ ;  /* 0x0000003186867c10 */ /* 0x000fe4000ffbe0ff */
[----:B------:R-:W-:Y:S02]  /*35f0*/  IADD3 R130, P3, R130, UR49, RZ ;  /* 0x0000003182827c10 */ /* 0x000fe4000ff7e0ff */
[----:B------:R-:W-:Y:S02]  /*3600*/  IADD3 R126, P2, R126, UR49, RZ ;  /* 0x000000317e7e7c10 */ /* 0x000fe4000ff5e0ff */
[----:B------:R-:W-:Y:S02]  /*3610*/  IADD3.X R120, R120, UR51, RZ, P0, !PT ;  /* 0x0000003378787c10 */ /* 0x000fe400087fe4ff */
[----:B------:R-:W-:-:S02]  /*3620*/  IADD3.X R116, R116, UR51, RZ, P4, !PT ;  /* 0x0000003374747c10 */ /* 0x000fc4000a7fe4ff */
[----:B------:R-:W-:Y:S02]  /*3630*/  IADD3.X R112, R112, UR51, RZ, P6, !PT ;  /* 0x0000003370707c10 */ /* 0x000fe4000b7fe4ff */
[----:B------:R-:W-:Y:S02]  /*3640*/  IADD3.X R108, R108, UR51, RZ, P5, !PT ;  /* 0x000000336c6c7c10 */ /* 0x000fe4000affe4ff */
        /* <DEDUP_REMOVED lines=13> */
[----:B------:R-:W-:Y:S01]  /*3720*/  IADD3.X R12, R12, UR51, RZ, P2, !PT ;  /* 0x000000330c0c7c10 */ /* 0x000fe200097fe4ff */
[----:B------:R-:W-:Y:S01]  /*3730*/  VIADD R8, R8, 0xffffffe0 ;  /* 0xffffffe008087836 */ /* 0x000fe20000000000 */
[----:B------:R-:W-:Y:S02]  /*3740*/  WARPGROUP.DEPBAR.LE gsb0, 0x0 ;  /* 0x00008000000079c5 */ /* 0x000fe40000010000 */
[----:B-1----:R-:W-:Y:S05]  /*3750*/  @P1 BRA `(.L_x_1) ;  /* 0xffffffe800141947 */ /* 0x002fea000383ffff */
.L_x_0:
[----:B------:R-:W-:Y:S01]  /*3760*/  BAR.SYNC.DEFER_BLOCKING 0x0 ;  /* 0x0000000000007b1d */ /* 0x000fe20000010000 */
[C---:B------:R-:W-:Y:S01]  /*3770*/  IMAD.SHL.U32 R2, R0.reuse, 0x10, RZ ;  /* 0x0000001000027824 */ /* 0x040fe200078e00ff */
[----:B------:R-:W-:Y:S01]  /*3780*/  F2FP.SATFINITE.E4M3.F32.PACK_AB_MERGE_C R58, R59, R58, RZ ;  /* 0x0000003a3b3a723e */ /* 0x000fe200048070ff */
[----:B------:R-:W-:Y:S01]  /*3790*/  IMAD.SHL.U32 R0, R0, 0x40, RZ ;  /* 0x0000004000007824 */ /* 0x000fe200078e00ff */
[----:B------:R-:W-:Y:S01]  /*37a0*/  F2FP.SATFINITE.E4M3.F32.PACK_AB_MERGE_C R63, R63, R62, RZ ;  /* 0x0000003e3f3f723e */ /* 0x000fe200048070ff */
[C---:B------:R-:W-:Y:S01]  /*37b0*/  VIADD R5, R15.reuse, 0x1 ;  /* 0x000000010f057836 */ /* 0x040fe20000000000 */
[----:B------:R-:W-:Y:S01]  /*37c0*/  LOP3.LUT R2, R2, 0xf0, RZ, 0xc0, !PT ;  /* 0x000000f002027812 */ /* 0x000fe200078ec0ff */
[----:B------:R-:W-:Y:S01]  /*37d0*/  ULDC UR4, c[0x0][0x244] ;  /* 0x0000910000047ab9 */ /* 0x000fe20000000800 */
[----:B------:R-:W-:Y:S01]  /*37e0*/  LOP3.LUT R3, R0, 0x400, RZ, 0xc0, !PT ;  /* 0x0000040000037812 */ /* 0x000fe200078ec0ff */
[----:B------:R-:W-:Y:S01]  /*37f0*/  VIADD R0, R15, 0x4 ;  /* 0x000000040f007836 */ /* 0x000fe20000000000 */
[----:B------:R-:W-:Y:S01]  /*3800*/  F2FP.SATFINITE.E4M3.F32.PACK_AB_MERGE_C R56, R57, R56, RZ ;  /* 0x000000383938723e */ /* 0x000fe200048070ff */
[----:B------:R-:W-:Y:S01]  /*3810*/  VIADD R4, R15, 0x2 ;  /* 0x000000020f047836 */ /* 0x000fe20000000000 */
[----:B------:R-:W-:Y:S01]  /*3820*/  IADD3 R3, R3, UR6, R2 ;  /* 0x0000000603037c10 */ /* 0x000fe2000fffe002 */
[----:B------:R-:W-:Y:S01]  /*3830*/  VIADD R2, R15, 0x3 ;  /* 0x000000030f027836 */ /* 0x000fe20000000000 */
[----:B------:R-:W-:Y:S01]  /*3840*/  F2FP.SATFINITE.E4M3.F32.PACK_AB_MERGE_C R61, R61, R60, RZ ;  /* 0x0000003c3d3d723e */ /* 0x000fe200048070ff */
[----:B------:R-:W-:Y:S01]  /*3850*/  VIADD R14, R15, 0x5 ;  /* 0x000000050f0e7836 */ /* 0x000fe20000000000 */
[----:B------:R-:W-:Y:S01]  /*3860*/  F2FP.SATFINITE.E4M3.F32.PACK_AB_MERGE_C R24, R25, R24, RZ ;  /* 0x000000181918723e */ /* 0x000fe200048070ff */
[----:B------:R-:W-:Y:S01]  /*3870*/  IMAD R146, R146, 0x8, R3 ;  /* 0x0000000892927824 */ /* 0x000fe200078e0203 */
[----:B------:R-:W-:-:S02]  /*3880*/  F2FP.SATFINITE.E4M3.F32.PACK_AB_MERGE_C R26, R27, R26, RZ ;  /* 0x0000001a1b1a723e */ /* 0x000fc400048070ff */
[----:B------:R-:W-:Y:S02]  /*3890*/  F2FP.SATFINITE.E4M3.F32.PACK_AB_MERGE_C R29, R29, R28, RZ ;  /* 0x0000001c1d1d723e */ /* 0x000fe400048070ff */
[----:B------:R-:W-:Y:S02]  /*38a0*/  F2FP.SATFINITE.E4M3.F32.PACK_AB_MERGE_C R31, R31, R30, RZ ;  /* 0x0000001e1f1f723e */ /* 0x000fe400048070ff */
[----:B------:R-:W-:Y:S02]  /*38b0*/  PRMT R57, R58, 0x5410, R63 ;  /* 0x000054103a397816 */ /* 0x000fe4000000003f */
[----:B------:R-:W-:Y:S02]  /*38c0*/  PRMT R56, R56, 0x5410, R61 ;  /* 0x0000541038387816 */ /* 0x000fe4000000003d */
[----:B------:R-:W-:Y:S02]  /*38d0*/  PRMT R58, R24, 0x5410, R29 ;  /* 0x00005410183a7816 */ /* 0x000fe4000000001d */
[----:B------:R-:W-:-:S02]  /*38e0*/  PRMT R59, R26, 0x5410, R31 ;  /* 0x000054101a3b7816 */ /* 0x000fc4000000001f */
[----:B------:R-:W-:Y:S01]  /*38f0*/  LEA R3, R17, UR6, 0x4 ;  /* 0x0000000611037c11 */ /* 0x000fe2000f8e20ff */
[----:B------:R-:W-:Y:S01]  /*3900*/  ULDC.64 UR6, c[0x0][0x228] ;  /* 0x00008a0000067ab9 */ /* 0x000fe20000000a00 */
[----:B------:R-:W-:Y:S01]  /*3910*/  F2FP.SATFINITE.E4M3.F32.PACK_AB_MERGE_C R66, R67, R66, RZ ;  /* 0x000000424342723e */ /* 0x000fe200048070ff */
[----:B------:R-:W-:Y:S01]  /*3920*/  STSM.16.M88.4 [R146], R56 ;  /* 0x0000003892007844 */ /* 0x000fe20000000200 */
[----:B------:R-:W-:Y:S02]  /*3930*/  F2FP.SATFINITE.E4M3.F32.PACK_AB_MERGE_C R71, R71, R70, RZ ;  /* 0x000000464747723e */ /* 0x000fe400048070ff */
[----:B------:R-:W-:Y:S01]  /*3940*/  F2FP.SATFINITE.E4M3.F32.PACK_AB_MERGE_C R64, R65, R64, RZ ;  /* 0x000000404140723e */ /* 0x000fe200048070ff */
[----:B------:R-:W-:Y:S01]  /*3950*/  BAR.SYNC.DEFER_BLOCKING 0x0 ;  /* 0x0000000000007b1d */ /* 0x000fe20000010000 */
[----:B------:R-:W-:Y:S02]  /*3960*/  F2FP.SATFINITE.E4M3.F32.PACK_AB_MERGE_C R69, R69, R68, RZ ;  /* 0x000000444545723e */ /* 0x000fe400048070ff */
[----:B------:R-:W-:-:S02]  /*3970*/  F2FP.SATFINITE.E4M3.F32.PACK_AB_MERGE_C R32, R33, R32, RZ ;  /* 0x000000202120723e */ /* 0x000fc400048070ff */
[----:B------:R-:W-:Y:S02]  /*3980*/  F2FP.SATFINITE.E4M3.F32.PACK_AB_MERGE_C R34, R35, R34, RZ ;  /* 0x000000222322723e */ /* 0x000fe400048070ff */
[----:B------:R-:W-:Y:S02]  /*3990*/  F2FP.SATFINITE.E4M3.F32.PACK_AB_MERGE_C R37, R37, R36, RZ ;  /* 0x000000242525723e */ /* 0x000fe400048070ff */
[----:B------:R-:W-:Y:S02]  /*39a0*/  F2FP.SATFINITE.E4M3.F32.PACK_AB_MERGE_C R39, R39, R38, RZ ;  /* 0x000000262727723e */ /* 0x000fe400048070ff */
[----:B------:R-:W-:Y:S02]  /*39b0*/  PRMT R65, R66, 0x5410, R71 ;  /* 0x0000541042417816 */ /* 0x000fe40000000047 */
[----:B------:R-:W-:Y:S02]  /*39c0*/  PRMT R64, R64, 0x5410, R69 ;  /* 0x0000541040407816 */ /* 0x000fe40000000045 */
[----:B------:R-:W-:-:S02]  /*39d0*/  PRMT R66, R32, 0x5410, R37 ;  /* 0x0000541020427816 */ /* 0x000fc40000000025 */
[----:B------:R-:W-:Y:S02]  /*39e0*/  PRMT R67, R34, 0x5410, R39 ;  /* 0x0000541022437816 */ /* 0x000fe40000000027 */
[----:B------:R-:W-:Y:S02]  /*39f0*/  F2FP.SATFINITE.E4M3.F32.PACK_AB_MERGE_C R74, R75, R74, RZ ;  /* 0x0000004a4b4a723e */ /* 0x000fe400048070ff */
[----:B------:R-:W-:Y:S02]  /*3a00*/  F2FP.SATFINITE.E4M3.F32.PACK_AB_MERGE_C R79, R79, R78, RZ ;  /* 0x0000004e4f4f723e */ /* 0x000fe400048070ff */
[----:B------:R-:W-:Y:S01]  /*3a10*/  F2FP.SATFINITE.E4M3.F32.PACK_AB_MERGE_C R72, R73, R72, RZ ;  /* 0x000000484948723e */ /* 0x000fe200048070ff */
[----:B------:R-:W0:Y:S01]  /*3a20*/  LDS.128 R16, [R3] ;  /* 0x0000000003107984 */ /* 0x000e220000000c00 */
[----:B------:R-:W-:Y:S02]  /*3a30*/  F2FP.SATFINITE.E4M3.F32.PACK_AB_MERGE_C R77, R77, R76, RZ ;  /* 0x0000004c4d4d723e */ /* 0x000fe400048070ff */
[----:B------:R-:W-:Y:S01]  /*3a40*/  F2FP.SATFINITE.E4M3.F32.PACK_AB_MERGE_C R40, R41, R40, RZ ;  /* 0x000000282928723e */ /* 0x000fe200048070ff */
[----:B------:R-:W-:Y:S01]  /*3a50*/  BAR.SYNC.DEFER_BLOCKING 0x0 ;  /* 0x0000000000007b1d */ /* 0x000fe20000010000 */
[----:B------:R-:W-:-:S02]  /*3a60*/  F2FP.SATFINITE.E4M3.F32.PACK_AB_MERGE_C R42, R43, R42, RZ ;  /* 0x0000002a2b2a723e */ /* 0x000fc400048070ff */
[----:B------:R-:W-:Y:S02]  /*3a70*/  F2FP.SATFINITE.E4M3.F32.PACK_AB_MERGE_C R45, R45, R44, RZ ;  /* 0x0000002c2d2d723e */ /* 0x000fe400048070ff */
[----:B------:R-:W-:Y:S02]  /*3a80*/  F2FP.SATFINITE.E4M3.F32.PACK_AB_MERGE_C R47, R47, R46, RZ ;  /* 0x0000002e2f2f723e */ /* 0x000fe400048070ff */
[----:B------:R-:W-:Y:S02]  /*3a90*/  PRMT R73, R74, 0x5410, R79 ;  /* 0x000054104a497816 */ /* 0x000fe4000000004f */
[----:B------:R-:W-:Y:S02]  /*3aa0*/  PRMT R72, R72, 0x5410, R77 ;  /* 0x0000541048487816 */ /* 0x000fe4000000004d */
[----:B------:R-:W-:Y:S02]  /*3ab0*/  PRMT R74, R40, 0x5410, R45 ;  /* 0x00005410284a7816 */ /* 0x000fe4000000002d */
[----:B------:R-:W-:-:S02]  /*3ac0*/  PRMT R75, R42, 0x5410, R47 ;  /* 0x000054102a4b7816 */ /* 0x000fc4000000002f */
[----:B------:R-:W-:Y:S01]  /*3ad0*/  ISETP.GE.AND P0, PT, R13, UR6, PT ;  /* 0x000000060d007c0c */ /* 0x000fe2000bf06270 */
[----:B------:R-:W-:Y:S01]  /*3ae0*/  ULDC UR6, c[0x0][0x248] ;  /* 0x0000920000067ab9 */ /* 0x000fe20000000800 */
[----:B------:R-:W-:Y:S02]  /*3af0*/  F2FP.SATFINITE.E4M3.F32.PACK_AB_MERGE_C R82, R83, R82, RZ ;  /* 0x000000525352723e */ /* 0x000fe400048070ff */
[----:B------:R-:W-:Y:S01]  /*3b00*/  ISETP.LT.AND P4, PT, R0, UR7, !P0 ;  /* 0x0000000700007c0c */ /* 0x000fe2000c781270 */
[----:B------:R-:W-:Y:S01]  /*3b10*/  IMAD R0, R13, UR4, RZ ;  /* 0x000000040d007c24 */ /* 0x000fe2000f8e02ff */
[----:B------:R-:W-:Y:S01]  /*3b20*/  ISETP.LT.AND P2, PT, R5, UR7, !P0 ;  /* 0x0000000705007c0c */ /* 0x000fe2000c741270 */
[----:B------:R-:W-:Y:S01]  /*3b30*/  ULDC.64 UR4, c[0x0][0x220] ;  /* 0x0000880000047ab9 */ /* 0x000fe20000000a00 */
[----:B------:R-:W-:Y:S01]  /*3b40*/  ISETP.LT.AND P5, PT, R2, UR7, !P0 ;  /* 0x0000000702007c0c */ /* 0x000fe2000c7a1270 */
[----:B------:R-:W-:Y:S01]  /*3b50*/  STSM.16.M88.4 [R146], R64 ;  /* 0x0000004092007844 */ /* 0x000fe20000000200 */
[----:B------:R-:W-:Y:S01]  /*3b60*/  IMAD R5, R15, UR6, RZ ;  /* 0x000000060f057c24 */ /* 0x000fe2000f8e02ff */
[----:B------:R-:W-:Y:S01]  /*3b70*/  IADD3 R2, P3, R0, UR4, RZ ;  /* 0x0000000400027c10 */ /* 0x000fe2000ff7e0ff */
[----:B------:R-:W-:Y:S01]  /*3b80*/  BAR.SYNC.DEFER_BLOCKING 0x0 ;  /* 0x0000000000007b1d */ /* 0x000fe20000010000 */
[----:B------:R-:W-:Y:S01]  /*3b90*/  ISETP.LT.AND P1, PT, R4, UR7, !P0 ;  /* 0x0000000704007c0c */ /* 0x000fe2000c721270 */
[----:B------:R-:W-:Y:S01]  /*3ba0*/  VIADD R23, R5, UR6 ;  /* 0x0000000605177c36 */ /* 0x000fe20008000000 */
[----:B------:R-:W-:-:S02]  /*3bb0*/  LEA.HI.X.SX32 R0, R0, UR5, 0x1, P3 ;  /* 0x0000000500007c11 */ /* 0x000fc400098f0eff */
[----:B------:R-:W-:Y:S02]  /*3bc0*/  IADD3 R12, P6, R5, R2, RZ ;  /* 0x00000002050c7210 */ /* 0x000fe40007fde0ff */
[----:B------:R-:W-:Y:S02]  /*3bd0*/  F2FP.SATFINITE.E4M3.F32.PACK_AB_MERGE_C R87, R87, R86, RZ ;  /* 0x000000565757723e */ /* 0x000fe400048070ff */
[----:B------:R-:W-:Y:S02]  /*3be0*/  LEA.HI.X.SX32 R13, R5, R0, 0x1, P6 ;  /* 0x00000000050d7211 */ /* 0x000fe400030f0eff */
[----:B------:R-:W-:Y:S02]  /*3bf0*/  F2FP.SATFINITE.E4M3.F32.PACK_AB_MERGE_C R80, R81, R80, RZ ;  /* 0x000000505150723e */ /* 0x000fe400048070ff */
[----:B------:R-:W-:Y:S02]  /*3c00*/  F2FP.SATFINITE.E4M3.F32.PACK_AB_MERGE_C R85, R85, R84, RZ ;  /* 0x000000545555723e */ /* 0x000fe400048070ff */
[----:B------:R-:W-:-:S02]  /*3c10*/  F2FP.SATFINITE.E4M3.F32.PACK_AB_MERGE_C R48, R49, R48, RZ ;  /* 0x000000303130723e */ /* 0x000fc400048070ff */
[----:B------:R-:W-:Y:S02]  /*3c20*/  F2FP.SATFINITE.E4M3.F32.PACK_AB_MERGE_C R50, R51, R50, RZ ;  /* 0x000000323332723e */ /* 0x000fe400048070ff */
[----:B------:R-:W-:Y:S02]  /*3c30*/  F2FP.SATFINITE.E4M3.F32.PACK_AB_MERGE_C R53, R53, R52, RZ ;  /* 0x000000343535723e */ /* 0x000fe400048070ff */
[----:B------:R-:W-:Y:S02]  /*3c40*/  F2FP.SATFINITE.E4M3.F32.PACK_AB_MERGE_C R55, R55, R54, RZ ;  /* 0x000000363737723e */ /* 0x000fe400048070ff */
[----:B------:R-:W-:Y:S01]  /*3c50*/  PRMT R81, R82, 0x5410, R87 ;  /* 0x0000541052517816 */ /* 0x000fe20000000057 */
[----:B------:R-:W1:Y:S01]  /*3c60*/  LDS.128 R8, [R3] ;  /* 0x0000000003087984 */ /* 0x000e620000000c00 */
[----:B------:R-:W-:Y:S02]  /*3c70*/  PRMT R80, R80, 0x5410, R85 ;  /* 0x0000541050507816 */ /* 0x000fe40000000055 */
[----:B------:R-:W-:Y:S01]  /*3c80*/  PRMT R82, R48, 0x5410, R53 ;  /* 0x0000541030527816 */ /* 0x000fe20000000035 */
[----:B------:R-:W-:Y:S01]  /*3c90*/  BAR.SYNC.DEFER_BLOCKING 0x0 ;  /* 0x0000000000007b1d */ /* 0x000fe20000010000 */
[----:B------:R-:W-:-:S02]  /*3ca0*/  PRMT R83, R50, 0x5410, R55 ;  /* 0x0000541032537816 */ /* 0x000fc40000000037 */
[----:B------:R-:W-:Y:S02]  /*3cb0*/  IADD3 R20, P6, R23, R2, RZ ;  /* 0x0000000217147210 */ /* 0x000fe40007fde0ff */
[----:B------:R-:W-:Y:S02]  /*3cc0*/  ISETP.LT.AND P3, PT, R15, UR7, !P0 ;  /* 0x000000070f007c0c */ /* 0x000fe4000c761270 */
[C---:B------:R-:W-:Y:S01]  /*3cd0*/  LEA.HI.X.SX32 R21, R23.reuse, R0, 0x1, P6 ;  /* 0x0000000017157211 */ /* 0x040fe200030f0eff */
[----:B------:R-:W-:Y:S01]  /*3ce0*/  VIADD R23, R23, UR6 ;  /* 0x0000000617177c36 */ /* 0x000fe20008000000 */
[C---:B0-----:R-:W-:Y:S02]  /*3cf0*/  PRMT R27, R16.reuse, 0x7770, RZ ;  /* 0x00007770101b7816 */ /* 0x041fe400000000ff */
[----:B------:R-:W-:Y:S01]  /*3d00*/  PRMT R29, R16, 0x7771, RZ ;  /* 0x00007771101d7816 */ /* 0x000fe200000000ff */
[C---:B------:R-:W-:Y:S01]  /*3d10*/  VIADD R25, R23.reuse, UR6 ;  /* 0x0000000617197c36 */ /* 0x040fe20008000000 */
[----:B------:R-:W-:-:S02]  /*3d20*/  IADD3 R22, P6, R23, R2, RZ ;  /* 0x0000000217167210 */ /* 0x000fc40007fde0ff */
[----:B------:R-:W-:Y:S02]  /*3d30*/  PRMT R33, R17, 0x7770, RZ ;  /* 0x0000777011217816 */ /* 0x000fe400000000ff */
[----:B------:R-:W-:Y:S02]  /*3d40*/  LEA.HI.X.SX32 R23, R23, R0, 0x1, P6 ;  /* 0x0000000017177211 */ /* 0x000fe400030f0eff */
[----:B------:R-:W-:Y:S02]  /*3d50*/  PRMT R31, R17, 0x7771, RZ ;  /* 0x00007771111f7816 */ /* 0x000fe400000000ff */
[----:B------:R-:W-:Y:S01]  /*3d60*/  PRMT R35, R18, 0x7771, RZ ;  /* 0x0000777112237816 */ /* 0x000fe200000000ff */
[----:B------:R-:W-:Y:S01]  /*3d70*/  STSM.16.M88.4 [R146], R72 ;  /* 0x0000004892007844 */ /* 0x000fe20000000200 */
[----:B------:R-:W-:Y:S06]  /*3d80*/  BAR.SYNC.DEFER_BLOCKING 0x0 ;  /* 0x0000000000007b1d */ /* 0x000fec0000010000 */
[----:B------:R-:W0:Y:S02]  /*3d90*/  LDS.128 R4, [R3] ;  /* 0x0000000003047984 */ /* 0x000e240000000c00 */
[----:B------:R-:W-:Y:S06]  /*3da0*/  BAR.SYNC.DEFER_BLOCKING 0x0 ;  /* 0x0000000000007b1d */ /* 0x000fec0000010000 */
[----:B------:R-:W-:Y:S02]  /*3db0*/  STSM.16.M88.4 [R146], R80 ;  /* 0x0000005092007844 */ /* 0x000fe40000000200 */
[----:B------:R-:W-:Y:S06]  /*3dc0*/  BAR.SYNC.DEFER_BLOCKING 0x0 ;  /* 0x0000000000007b1d */ /* 0x000fec0000010000 */
[----:B------:R2:W-:Y:S01]  /*3dd0*/  @P3 STG.E.U8 desc[UR16][R12.64], R27 ;  /* 0x0000001b0c003986 */ /* 0x0005e2000c101110 */
[----:B------:R-:W-:Y:S01]  /*3de0*/  ISETP.LT.AND P3, PT, R14, UR7, !P0 ;  /* 0x000000070e007c0c */ /* 0x000fe2000c761270 */
[----:B------:R-:W-:-:S02]  /*3df0*/  VIADD R14, R15, 0x6 ;  /* 0x000000060f0e7836 */ /* 0x000fc40000000000 */
[----:B------:R3:W-:Y:S03]  /*3e00*/  @P2 STG.E.U8 desc[UR16][R20.64], R29 ;  /* 0x0000001d14002986 */ /* 0x0007e6000c101110 */
[----:B------:R-:W-:Y:S01]  /*3e10*/  ISETP.LT.AND P2, PT, R14, UR7, !P0 ;  /* 0x000000070e007c0c */ /* 0x000fe2000c741270 */
[----:B------:R4:W-:Y:S01]  /*3e20*/  @P1 STG.E.U8 desc[UR16][R22.64], R33 ;  /* 0x0000002116001986 */ /* 0x0009e2000c101110 */
[----:B------:R-:W-:Y:S01]  /*3e30*/  VIADD R14, R15, 0x7 ;  /* 0x000000070f0e7836 */ /* 0x000fe20000000000 */
[C---:B--2---:R-:W-:Y:S01]  /*3e40*/  IADD3 R12, P6, R25.reuse, R2, RZ ;  /* 0x00000002190c7210 */ /* 0x044fe20007fde0ff */
[----:B------:R-:W-:-:S03]  /*3e50*/  VIADD R27, R25, UR6 ;  /* 0x00000006191b7c36 */ /* 0x000fc60008000000 */
[----:B------:R-:W-:Y:S01]  /*3e60*/  ISETP.LT.AND P1, PT, R14, UR7, !P0 ;  /* 0x000000070e007c0c */ /* 0x000fe2000c721270 */
[----:B------:R-:W-:Y:S01]  /*3e70*/  VIADD R14, R15, 0x8 ;  /* 0x000000080f0e7836 */ /* 0x000fe20000000000 */
[----:B------:R-:W-:Y:S01]  /*3e80*/  LEA.HI.X.SX32 R13, R25, R0, 0x1, P6 ;  /* 0x00000000190d7211 */ /* 0x000fe200030f0eff */
[C---:B---3--:R-:W-:Y:S01]  /*3e90*/  VIADD R29, R27.reuse, UR6 ;  /* 0x000000061b1d7c36 */ /* 0x048fe20008000000 */
[----:B------:R-:W-:Y:S02]  /*3ea0*/  IADD3 R20, P6, R27, R2, RZ ;  /* 0x000000021b147210 */ /* 0x000fe40007fde0ff */
[----:B----4-:R-:W-:Y:S01]  /*3eb0*/  PRMT R33, R19, 0x7771, RZ ;  /* 0x0000777113217816 */ /* 0x010fe200000000ff */
[----:B------:R2:W-:Y:S01]  /*3ec0*/  @P5 STG.E.U8 desc[UR16][R12.64], R31 ;  /* 0x0000001f0c005986 */ /* 0x0005e2000c101110 */
[----:B------:R-:W-:Y:S02]  /*3ed0*/  LEA.HI.X.SX32 R21, R27, R0, 0x1, P6 ;  /* 0x000000001b157211 */ /* 0x000fe400030f0eff */
[----:B------:R-:W-:-:S02]  /*3ee0*/  IADD3 R24, P6, R29, R2, RZ ;  /* 0x000000021d187210 */ /* 0x000fc40007fde0ff */
[----:B------:R-:W-:Y:S02]  /*3ef0*/  PRMT R27, R18, 0x7770, RZ ;  /* 0x00007770121b7816 */ /* 0x000fe400000000ff */
[C---:B------:R-:W-:Y:S01]  /*3f00*/  LEA.HI.X.SX32 R25, R29.reuse, R0, 0x1, P6 ;  /* 0x000000001d197211 */ /* 0x040fe200030f0eff */
[----:B------:R-:W-:Y:S01]  /*3f10*/  VIADD R29, R29, UR6 ;  /* 0x000000061d1d7c36 */ /* 0x000fe20008000000 */
[----:B------:R-:W-:Y:S01]  /*3f20*/  ISETP.LT.AND P5, PT, R14, UR7, !P0 ;  /* 0x000000070e007c0c */ /* 0x000fe2000c7a1270 */
[----:B------:R3:W-:Y:S01]  /*3f30*/  @P4 STG.E.U8 desc[UR16][R20.64], R27 ;  /* 0x0000001b14004986 */ /* 0x0007e2000c101110 */
[----:B------:R-:W-:Y:S01]  /*3f40*/  VIADD R14, R15, 0x9 ;  /* 0x000000090f0e7836 */ /* 0x000fe20000000000 */
[----:B--2---:R-:W-:Y:S01]  /*3f50*/  PRMT R31, R19, 0x7770, RZ ;  /* 0x00007770131f7816 */ /* 0x004fe200000000ff */
[----:B------:R-:W-:Y:S01]  /*3f60*/  VIADD R13, R15, 0xa ;  /* 0x0000000a0f0d7836 */ /* 0x000fe20000000000 */
[C---:B------:R-:W-:Y:S01]  /*3f70*/  IADD3 R12, P6, R29.reuse, R2, RZ ;  /* 0x000000021d0c7210 */ /* 0x040fe20007fde0ff */
[----:B------:R-:W-:Y:S01]  /*3f80*/  VIADD R23, R29, UR6 ;  /* 0x000000061d177c36 */ /* 0x000fe20008000000 */
[----:B------:R2:W-:Y:S01]  /*3f90*/  @P3 STG.E.U8 desc[UR16][R24.64], R35 ;  /* 0x0000002318003986 */ /* 0x0005e2000c101110 */
[----:B------:R-:W-:Y:S01]  /*3fa0*/  ISETP.LT.AND P4, PT, R14, UR7, !P0 ;  /* 0x000000070e007c0c */ /* 0x000fe2000c781270 */
[----:B------:R-:W-:Y:S01]  /*3fb0*/  VIADD R14, R15, 0xb ;  /* 0x0000000b0f0e7836 */ /* 0x000fe20000000000 */
[----:B------:R-:W-:-:S02]  /*3fc0*/  ISETP.LT.AND P3, PT, R13, UR7, !P0 ;  /* 0x000000070d007c0c */ /* 0x000fc4000c761270 */
[----:B------:R-:W-:Y:S01]  /*3fd0*/  LEA.HI.X.SX32 R13, R29, R0, 0x1, P6 ;  /* 0x000000001d0d7211 */ /* 0x000fe200030f0eff */
[C---:B---3--:R-:W-:Y:S01]  /*3fe0*/  VIADD R27, R23.reuse, UR6 ;  /* 0x00000006171b7c36 */ /* 0x048fe20008000000 */
[----:B------:R-:W-:-:S03]  /*3ff0*/  IADD3 R20, P6, R23, R2, RZ ;  /* 0x0000000217147210 */ /* 0x000fc60007fde0ff */
[----:B------:R-:W-:Y:S01]  /*4000*/  VIADD R29, R27, UR6 ;  /* 0x000000061b1d7c36 */ /* 0x000fe20008000000 */
[----:B------:R-:W-:Y:S01]  /*4010*/  LEA.HI.X.SX32 R21, R23, R0, 0x1, P6 ;  /* 0x0000000017157211 */ /* 0x000fe200030f0eff */
[----:B------:R3:W-:Y:S01]  /*4020*/  @P2 STG.E.U8 desc[UR16][R12.64], R31 ;  /* 0x0000001f0c002986 */ /* 0x0007e2000c101110 */
[C---:B------:R-:W-:Y:S02]  /*4030*/  IADD3 R22, P6, R27.reuse, R2, RZ ;  /* 0x000000021b167210 */ /* 0x040fe40007fde0ff */
[----:B------:R-:W-:Y:S01]  /*4040*/  ISETP.LT.AND P2, PT, R14, UR7, !P0 ;  /* 0x000000070e007c0c */ /* 0x000fe2000c741270 */
[----:B------:R4:W-:Y:S01]  /*4050*/  @P1 STG.E.U8 desc[UR16][R20.64], R33 ;  /* 0x0000002114001986 */ /* 0x0009e2000c101110 */
[----:B------:R-:W-:Y:S01]  /*4060*/  LEA.HI.X.SX32 R23, R27, R0, 0x1, P6 ;  /* 0x000000001b177211 */ /* 0x000fe200030f0eff */
[----:B------:R-:W-:Y:S01]  /*4070*/  VIADD R14, R15, 0xc ;  /* 0x0000000c0f0e7836 */ /* 0x000fe20000000000 */
[----:B--2---:R-:W-:Y:S02]  /*4080*/  IADD3 R24, P6, R29, R2, RZ ;  /* 0x000000021d187210 */ /* 0x004fe40007fde0ff */
[----:B------:R-:W-:-:S02]  /*4090*/  PRMT R27, R16, 0x7772, RZ ;  /* 0x00007772101b7816 */ /* 0x000fc400000000ff */
[C---:B------:R-:W-:Y:S01]  /*40a0*/  LEA.HI.X.SX32 R25, R29.reuse, R0, 0x1, P6 ;  /* 0x000000001d197211 */ /* 0x040fe200030f0eff */
[----:B------:R-:W-:Y:S01]  /*40b0*/  VIADD R29, R29, UR6 ;  /* 0x000000061d1d7c36 */ /* 0x000fe20008000000 */
[----:B---3--:R-:W-:Y:S01]  /*40c0*/  PRMT R31, R16, 0x7773, RZ ;  /* 0x00007773101f7816 */ /* 0x008fe200000000ff */
[----:B------:R-:W-:Y:S01]  /*40d0*/  VIADD R13, R15, 0xe ;  /* 0x0000000e0f0d7836 */ /* 0x000fe20000000000 */
[----:B------:R2:W-:Y:S01]  /*40e0*/  @P5 STG.E.U8 desc[UR16][R22.64], R27 ;  /* 0x0000001b16005986 */ /* 0x0005e2000c101110 */
[C---:B----4-:R-:W-:Y:S01]  /*40f0*/  VIADD R21, R29.reuse, UR6 ;  /* 0x000000061d157c36 */ /* 0x050fe20008000000 */
[----:B------:R-:W-:Y:S02]  /*4100*/  IADD3 R12, P6, R29, R2, RZ ;  /* 0x000000021d0c7210 */ /* 0x000fe40007fde0ff */
[----:B------:R3:W-:Y:S01]  /*4110*/  @P4 STG.E.U8 desc[UR16][R24.64], R31 ;  /* 0x0000001f18004986 */ /* 0x0007e2000c101110 */
[----:B------:R-:W-:Y:S02]  /*4120*/  ISETP.LT.AND P4, PT, R13, UR7, !P0 ;  /* 0x000000070d007c0c */ /* 0x000fe4000c781270 */
[----:B------:R-:W-:-:S02]  /*4130*/  LEA.HI.X.SX32 R13, R29, R0, 0x1, P6 ;  /* 0x000000001d0d7211 */ /* 0x000fc400030f0eff */
[C---:B------:R-:W-:Y:S02]  /*4140*/  IADD3 R16, P6, R21.reuse, R2, RZ ;  /* 0x0000000215107210 */ /* 0x040fe40007fde0ff */
[----:B------:R-:W-:Y:S01]  /*4150*/  ISETP.LT.AND P1, PT, R14, UR7, !P0 ;  /* 0x000000070e007c0c */ /* 0x000fe2000c721270 */
[----:B--2---:R-:W-:Y:S01]  /*4160*/  VIADD R23, R21, UR6 ;  /* 0x0000000615177c36 */ /* 0x004fe20008000000 */
[----:B------:R-:W-:Y:S01]  /*4170*/  PRMT R29, R17, 0x7772, RZ ;  /* 0x00007772111d7816 */ /* 0x000fe200000000ff */
[----:B------:R-:W-:Y:S01]  /*4180*/  VIADD R14, R15, 0xd ;  /* 0x0000000d0f0e7836 */ /* 0x000fe20000000000 */
[----:B------:R-:W-:Y:S01]  /*4190*/  PRMT R27, R17, 0x7773, RZ ;  /* 0x00007773111b7816 */ /* 0x000fe200000000ff */
[----:B---3--:R-:W-:Y:S01]  /*41a0*/  VIADD R25, R23, UR6 ;  /* 0x0000000617197c36 */ /* 0x008fe20008000000 */
[----:B------:R-:W-:Y:S01]  /*41b0*/  LEA.HI.X.SX32 R17, R21, R0, 0x1, P6 ;  /* 0x0000000015117211 */ /* 0x000fe200030f0eff */
[----:B------:R2:W-:Y:S01]  /*41c0*/  @P3 STG.E.U8 desc[UR16][R12.64], R29 ;  /* 0x0000001d0c003986 */ /* 0x0005e2000c101110 */
[----:B------:R-:W-:-:S02]  /*41d0*/  IADD3 R20, P6, R23, R2, RZ ;  /* 0x0000000217147210 */ /* 0x000fc40007fde0ff */
[----:B------:R-:W-:Y:S01]  /*41e0*/  ISETP.LT.AND P5, PT, R14, UR7, !P0 ;  /* 0x000000070e007c0c */ /* 0x000fe2000c7a1270 */
[----:B------:R-:W-:Y:S01]  /*41f0*/  VIADD R14, R15, 0xf ;  /* 0x0000000f0f0e7836 */ /* 0x000fe20000000000 */
[----:B------:R-:W-:Y:S01]  /*4200*/  LEA.HI.X.SX32 R21, R23, R0, 0x1, P6 ;  /* 0x0000000017157211 */ /* 0x000fe200030f0eff */
[----:B------:R3:W-:Y:S01]  /*4210*/  @P2 STG.E.U8 desc[UR16][R16.64], R27 ;  /* 0x0000001b10002986 */ /* 0x0007e2000c101110 */
[C---:B------:R-:W-:Y:S02]  /*4220*/  IADD3 R22, P6, R25.reuse, R2, RZ ;  /* 0x0000000219167210 */ /* 0x040fe40007fde0ff */
[C---:B------:R-:W-:Y:S02]  /*4230*/  PRMT R31, R18.reuse, 0x7772, RZ ;  /* 0x00007772121f7816 */ /* 0x040fe400000000ff */
[C---:B------:R-:W-:Y:S01]  /*4240*/  LEA.HI.X.SX32 R23, R25.reuse, R0, 0x1, P6 ;  /* 0x0000000019177211 */ /* 0x040fe200030f0eff */
[----:B------:R-:W-:Y:S01]  /*4250*/  VIADD R25, R25, UR6 ;  /* 0x0000000619197c36 */ /* 0x000fe20008000000 */
[----:B--2---:R-:W-:Y:S01]  /*4260*/  PRMT R29, R18, 0x7773, RZ ;  /* 0x00007773121d7816 */ /* 0x004fe200000000ff */
[C---:B------:R-:W-:Y:S01]  /*4270*/  VIADD R13, R15.reuse, 0x12 ;  /* 0x000000120f0d7836 */ /* 0x040fe20000000000 */
[----:B------:R-:W-:Y:S01]  /*4280*/  @P1 STG.E.U8 desc[UR16][R20.64], R31 ;  /* 0x0000001f14001986 */ /* 0x000fe2000c101110 */
[----:B------:R-:W-:Y:S01]  /*4290*/  ISETP.LT.AND P3, PT, R14, UR7, !P0 ;  /* 0x000000070e007c0c */ /* 0x000fe2000c761270 */
[----:B------:R-:W-:Y:S01]  /*42a0*/  VIADD R14, R15, 0x10 ;  /* 0x000000100f0e7836 */ /* 0x000fe20000000000 */
[C---:B------:R-:W-:Y:S01]  /*42b0*/  IADD3 R12, P6, R25.reuse, R2, RZ ;  /* 0x00000002190c7210 */ /* 0x040fe20007fde0ff */
[----:B---3--:R-:W-:Y:S01]  /*42c0*/  VIADD R17, R25, UR6 ;  /* 0x0000000619117c36 */ /* 0x008fe20008000000 */
[----:B------:R2:W-:Y:S01]  /*42d0*/  @P5 STG.E.U8 desc[UR16][R22.64], R29 ;  /* 0x0000001d16005986 */ /* 0x0005e2000c101110 */
[----:B------:R-:W-:-:S02]  /*42e0*/  ISETP.LT.AND P5, PT, R13, UR7, !P0 ;  /* 0x000000070d007c0c */ /* 0x000fc4000c7a1270 */
[----:B------:R-:W-:Y:S02]  /*42f0*/  LEA.HI.X.SX32 R13, R25, R0, 0x1, P6 ;  /* 0x00000000190d7211 */ /* 0x000fe400030f0eff */
[C---:B------:R-:W-:Y:S02]  /*4300*/  PRMT R27, R19.reuse, 0x7773, RZ ;  /* 0x00007773131b7816 */ /* 0x040fe400000000ff */
[----:B------:R-:W-:Y:S01]  /*4310*/  PRMT R25, R19, 0x7772, RZ ;  /* 0x0000777213197816 */ /* 0x000fe200000000ff */
[C---:B------:R-:W-:Y:S01]  /*4320*/  VIADD R19, R17.reuse, UR6 ;  /* 0x0000000611137c36 */ /* 0x040fe20008000000 */
[----:B------:R-:W-:Y:S02]  /*4330*/  IADD3 R16, P6, R17, R2, RZ ;  /* 0x0000000211107210 */ /* 0x000fe40007fde0ff */
[----:B------:R-:W-:Y:S01]  /*4340*/  ISETP.LT.AND P2, PT, R14, UR7, !P0 ;  /* 0x000000070e007c0c */ /* 0x000fe2000c741270 */
[----:B------:R-:W-:Y:S01]  /*4350*/  VIADD R14, R15, 0x11 ;  /* 0x000000110f0e7836 */ /* 0x000fe20000000000 */
[----:B------:R-:W-:Y:S01]  /*4360*/  LEA.HI.X.SX32 R17, R17, R0, 0x1, P6 ;  /* 0x0000000011117211 */ /* 0x000fe200030f0eff */
[C---:B--2---:R-:W-:Y:S01]  /*4370*/  VIADD R23, R19.reuse, UR6 ;  /* 0x0000000613177c36 */ /* 0x044fe20008000000 */
[----:B------:R-:W-:Y:S01]  /*4380*/  IADD3 R18, P6, R19, R2, RZ ;  /* 0x0000000213127210 */ /* 0x000fe20007fde0ff */
[----:B------:R2:W-:Y:S01]  /*4390*/  @P4 STG.E.U8 desc[UR16][R12.64], R25 ;  /* 0x000000190c004986 */ /* 0x0005e2000c101110 */
[----:B------:R-:W-:Y:S01]  /*43a0*/  ISETP.LT.AND P1, PT, R14, UR7, !P0 ;  /* 0x000000070e007c0c */ /* 0x000fe2000c721270 */
[----:B------:R-:W-:Y:S01]  /*43b0*/  VIADD R14, R15, 0x13 ;  /* 0x000000130f0e7836 */ /* 0x000fe20000000000 */
[----:B------:R-:W-:Y:S01]  /*43c0*/  LEA.HI.X.SX32 R19, R19, R0, 0x1, P6 ;  /* 0x0000000013137211 */ /* 0x000fe200030f0eff */
[----:B------:R3:W-:Y:S01]  /*43d0*/  @P3 STG.E.U8 desc[UR16][R16.64], R27 ;  /* 0x0000001b10003986 */ /* 0x0007e2000c101110 */
[----:B------:R-:W-:-:S02]  /*43e0*/  IADD3 R20, P6, R23, R2, RZ ;  /* 0x0000000217147210 */ /* 0x000fc40007fde0ff */
[C---:B-1----:R-:W-:Y:S02]  /*43f0*/  PRMT R29, R8.reuse, 0x7770, RZ ;  /* 0x00007770081d7816 */ /* 0x042fe400000000ff */
[C---:B------:R-:W-:Y:S01]  /*4400*/  LEA.HI.X.SX32 R21, R23.reuse, R0, 0x1, P6 ;  /* 0x0000000017157211 */ /* 0x040fe200030f0eff */
[----:B------:R-:W-:Y:S01]  /*4410*/  VIADD R23, R23, UR6 ;  /* 0x0000000617177c36 */ /* 0x000fe20008000000 */
[----:B------:R-:W-:Y:S01]  /*4420*/  PRMT R31, R8, 0x7771, RZ ;  /* 0x00007771081f7816 */ /* 0x000fe200000000ff */
[C---:B--2---:R-:W-:Y:S01]  /*4430*/  VIADD R13, R15.reuse, 0x16 ;  /* 0x000000160f0d7836 */ /* 0x044fe20000000000 */
[----:B------:R1:W-:Y:S01]  /*4440*/  @P2 STG.E.U8 desc[UR16][R18.64], R29 ;  /* 0x0000001d12002986 */ /* 0x0003e2000c101110 */
[----:B------:R-:W-:Y:S01]  /*4450*/  ISETP.LT.AND P4, PT, R14, UR7, !P0 ;  /* 0x000000070e007c0c */ /* 0x000fe2000c781270 */
[----:B------:R-:W-:Y:S01]  /*4460*/  VIADD R14, R15, 0x14 ;  /* 0x000000140f0e7836 */ /* 0x000fe20000000000 */
[C---:B------:R-:W-:Y:S01]  /*4470*/  IADD3 R12, P6, R23.reuse, R2, RZ ;  /* 0x00000002170c7210 */ /* 0x040fe20007fde0ff */
[----:B---3--:R-:W-:Y:S01]  /*4480*/  VIADD R17, R23, UR6 ;  /* 0x0000000617117c36 */ /* 0x008fe20008000000 */
[----:B------:R2:W-:Y:S01]  /*4490*/  @P1 STG.E.U8 desc[UR16][R20.64], R31 ;  /* 0x0000001f14001986 */ /* 0x0005e2000c101110 */
[----:B------:R-:W-:-:S02]  /*44a0*/  ISETP.LT.AND P1, PT, R13, UR7, !P0 ;  /* 0x000000070d007c0c */ /* 0x000fc4000c721270 */
[----:B------:R-:W-:Y:S02]  /*44b0*/  LEA.HI.X.SX32 R13, R23, R0, 0x1, P6 ;  /* 0x00000000170d7211 */ /* 0x000fe400030f0eff */
[C---:B------:R-:W-:Y:S01]  /*44c0*/  IADD3 R16, P6, R17.reuse, R2, RZ ;  /* 0x0000000211107210 */ /* 0x040fe20007fde0ff */
[----:B-1----:R-:W-:Y:S01]  /*44d0*/  VIADD R19, R17, UR6 ;  /* 0x0000000611137c36 */ /* 0x002fe20008000000 */
[----:B------:R-:W-:Y:S01]  /*44e0*/  ISETP.LT.AND P3, PT, R14, UR7, !P0 ;  /* 0x000000070e007c0c */ /* 0x000fe2000c761270 */
[----:B------:R-:W-:Y:S01]  /*44f0*/  VIADD R14, R15, 0x15 ;  /* 0x000000150f0e7836 */ /* 0x000fe20000000000 */
[----:B------:R-:W-:Y:S01]  /*4500*/  LEA.HI.X.SX32 R17, R17, R0, 0x1, P6 ;  /* 0x0000000011117211 */ /* 0x000fe200030f0eff */
[C---:B------:R-:W-:Y:S01]  /*4510*/  VIADD R23, R19.reuse, UR6 ;  /* 0x0000000613177c36 */ /* 0x040fe20008000000 */
[----:B------:R-:W-:Y:S02]  /*4520*/  IADD3 R18, P6, R19, R2, RZ ;  /* 0x0000000213127210 */ /* 0x000fe40007fde0ff */
[----:B------:R-:W-:Y:S01]  /*4530*/  ISETP.LT.AND P2, PT, R14, UR7, !P0 ;  /* 0x000000070e007c0c */ /* 0x000fe2000c741270 */
[----:B------:R-:W-:Y:S01]  /*4540*/  VIADD R14, R15, 0x17 ;  /* 0x000000170f0e7836 */ /* 0x000fe20000000000 */
[----:B------:R-:W-:-:S02]  /*4550*/  LEA.HI.X.SX32 R19, R19, R0, 0x1, P6 ;  /* 0x0000000013137211 */ /* 0x000fc400030f0eff */
[----:B--2---:R-:W-:Y:S02]  /*4560*/  IADD3 R20, P6, R23, R2, RZ ;  /* 0x0000000217147210 */ /* 0x004fe40007fde0ff */
[C---:B------:R-:W-:Y:S02]  /*4570*/  PRMT R25, R9.reuse, 0x7770, RZ ;  /* 0x0000777009197816 */ /* 0x040fe400000000ff */
[----:B------:R-:W-:Y:S02]  /*4580*/  PRMT R29, R9, 0x7771, RZ ;  /* 0x00007771091d7816 */ /* 0x000fe400000000ff */
[C---:B------:R-:W-:Y:S01]  /*4590*/  LEA.HI.X.SX32 R21, R23.reuse, R0, 0x1, P6 ;  /* 0x0000000017157211 */ /* 0x040fe200030f0eff */
[----:B------:R-:W-:Y:S01]  /*45a0*/  VIADD R23, R23, UR6 ;  /* 0x0000000617177c36 */ /* 0x000fe20008000000 */
[----:B------:R1:W-:Y:S01]  /*45b0*/  @P5 STG.E.U8 desc[UR16][R12.64], R25 ;  /* 0x000000190c005986 */ /* 0x0003e2000c101110 */
[----:B------:R-:W-:Y:S02]  /*45c0*/  PRMT R27, R10, 0x7770, RZ ;  /* 0x000077700a1b7816 */ /* 0x000fe400000000ff */
[----:B------:R-:W-:Y:S01]  /*45d0*/  ISETP.LT.AND P5, PT, R14, UR7, !P0 ;  /* 0x000000070e007c0c */ /* 0x000fe2000c7a1270 */
[----:B------:R2:W-:Y:S01]  /*45e0*/  @P4 STG.E.U8 desc[UR16][R16.64], R29 ;  /* 0x0000001d10004986 */ /* 0x0005e2000c101110 */
[----:B------:R-:W-:-:S03]  /*45f0*/  VIADD R14, R15, 0x18 ;  /* 0x000000180f0e7836 */ /* 0x000fc60000000000 */
[----:B------:R3:W-:Y:S02]  /*4600*/  @P3 STG.E.U8 desc[UR16][R18.64], R27 ;  /* 0x0000001b12003986 */ /* 0x0007e4000c101110 */
[----:B------:R-:W-:Y:S01]  /*4610*/  ISETP.LT.AND P4, PT, R14, UR7, !P0 ;  /* 0x000000070e007c0c */ /* 0x000fe2000c781270 */
[C---:B------:R-:W-:Y:S01]  /*4620*/  VIADD R14, R15.reuse, 0x19 ;  /* 0x000000190f0e7836 */ /* 0x040fe20000000000 */
[----:B-1----:R-:W-:Y:S01]  /*4630*/  PRMT R25, R10, 0x7771, RZ ;  /* 0x000077710a197816 */ /* 0x002fe200000000ff */
[----:B------:R-:W-:Y:S01]  /*4640*/  VIADD R13, R15, 0x1a ;  /* 0x0000001a0f0d7836 */ /* 0x000fe20000000000 */
[C---:B------:R-:W-:Y:S01]  /*4650*/  IADD3 R12, P6, R23.reuse, R2, RZ ;  /* 0x00000002170c7210 */ /* 0x040fe20007fde0ff */
[----:B--2---:R-:W-:Y:S02]  /*4660*/  VIADD R17, R23, UR6 ;  /* 0x0000000617117c36 */ /* 0x004fe40008000000 */
[----:B------:R1:W-:Y:S01]  /*4670*/  @P2 STG.E.U8 desc[UR16][R20.64], R25 ;  /* 0x0000001914002986 */ /* 0x0003e2000c101110 */
[----:B------:R-:W-:-:S02]  /*4680*/  ISETP.LT.AND P2, PT, R13, UR7, !P0 ;  /* 0x000000070d007c0c */ /* 0x000fc4000c741270 */
[----:B------:R-:W-:Y:S01]  /*4690*/  LEA.HI.X.SX32 R13, R23, R0, 0x1, P6 ;  /* 0x00000000170d7211 */ /* 0x000fe200030f0eff */
[C---:B---3--:R-:W-:Y:S01]  /*46a0*/  VIADD R19, R17.reuse, UR6 ;  /* 0x0000000611137c36 */ /* 0x048fe20008000000 */
[----:B------:R-:W-:Y:S02]  /*46b0*/  IADD3 R16, P6, R17, R2, RZ ;  /* 0x0000000211107210 */ /* 0x000fe40007fde0ff */
[----:B------:R-:W-:Y:S01]  /*46c0*/  ISETP.LT.AND P3, PT, R14, UR7, !P0 ;  /* 0x000000070e007c0c */ /* 0x000fe2000c761270 */
[----:B------:R-:W-:Y:S01]  /*46d0*/  VIADD R23, R19, UR6 ;  /* 0x0000000613177c36 */ /* 0x000fe20008000000 */
[----:B------:R-:W-:Y:S01]  /*46e0*/  LEA.HI.X.SX32 R17, R17, R0, 0x1, P6 ;  /* 0x0000000011117211 */ /* 0x000fe200030f0eff */
[----:B------:R-:W-:Y:S01]  /*46f0*/  VIADD R14, R15, 0x1b ;  /* 0x0000001b0f0e7836 */ /* 0x000fe20000000000 */
[----:B------:R-:W-:Y:S02]  /*4700*/  IADD3 R18, P6, R19, R2, RZ ;  /* 0x0000000213127210 */ /* 0x000fe40007fde0ff */
[----:B------:R-:W-:-:S02]  /*4710*/  PRMT R27, R11, 0x7770, RZ ;  /* 0x000077700b1b7816 */ /* 0x000fc400000000ff */
[----:B------:R-:W-:Y:S02]  /*4720*/  LEA.HI.X.SX32 R19, R19, R0, 0x1, P6 ;  /* 0x0000000013137211 */ /* 0x000fe400030f0eff */
[----:B-1----:R-:W-:Y:S01]  /*4730*/  IADD3 R20, P6, R23, R2, RZ ;  /* 0x0000000217147210 */ /* 0x002fe20007fde0ff */
[----:B------:R1:W-:Y:S01]  /*4740*/  @P1 STG.E.U8 desc[UR16][R12.64], R27 ;  /* 0x0000001b0c001986 */ /* 0x0003e2000c101110 */
[----:B------:R-:W-:Y:S02]  /*4750*/  PRMT R29, R11, 0x7771, RZ ;  /* 0x000077710b1d7816 */ /* 0x000fe400000000ff */
[C---:B------:R-:W-:Y:S01]  /*4760*/  LEA.HI.X.SX32 R21, R23.reuse, R0, 0x1, P6 ;  /* 0x0000000017157211 */ /* 0x040fe200030f0eff */
[----:B------:R-:W-:Y:S01]  /*4770*/  VIADD R23, R23, UR6 ;  /* 0x0000000617177c36 */ /* 0x000fe20008000000 */
[----:B------:R-:W-:Y:S01]  /*4780*/  PRMT R25, R8, 0x7772, RZ ;  /* 0x0000777208197816 */ /* 0x000fe200000000ff */
[----:B------:R2:W-:Y:S01]  /*4790*/  @P5 STG.E.U8 desc[UR16][R16.64], R29 ;  /* 0x0000001d10005986 */ /* 0x0005e2000c101110 */
[----:B------:R-:W-:Y:S01]  /*47a0*/  ISETP.LT.AND P1, PT, R14, UR7, !P0 ;  /* 0x000000070e007c0c */ /* 0x000fe2000c721270 */
[----:B------:R-:W-:-:S02]  /*47b0*/  VIADD R14, R15, 0x1c ;  /* 0x0000001c0f0e7836 */ /* 0x000fc40000000000 */
[----:B------:R3:W-:Y:S01]  /*47c0*/  @P4 STG.E.U8 desc[UR16][R18.64], R25 ;  /* 0x0000001912004986 */ /* 0x0007e2000c101110 */
[----:B-1----:R-:W-:Y:S01]  /*47d0*/  PRMT R27, R8, 0x7773, RZ ;  /* 0x00007773081b7816 */ /* 0x002fe200000000ff */
[----:B------:R-:W-:Y:S01]  /*47e0*/  VIADD R8, R15, 0x1e ;  /* 0x0000001e0f087836 */ /* 0x000fe20000000000 */
[C---:B------:R-:W-:Y:S02]  /*47f0*/  IADD3 R12, P6, R23.reuse, R2, RZ ;  /* 0x00000002170c7210 */ /* 0x040fe40007fde0ff */
[----:B------:R-:W-:Y:S01]  /*4800*/  ISETP.LT.AND P5, PT, R14, UR7, !P0 ;  /* 0x000000070e007c0c */ /* 0x000fe2000c7a1270 */
[----:B------:R1:W-:Y:S01]  /*4810*/  @P3 STG.E.U8 desc[UR16][R20.64], R27 ;  /* 0x0000001b14003986 */ /* 0x0003e2000c101110 */
[----:B--2---:R-:W-:Y:S01]  /*4820*/  VIADD R17, R23, UR6 ;  /* 0x0000000617117c36 */ /* 0x004fe20008000000 */
[----:B------:R-:W-:Y:S01]  /*4830*/  ISETP.LT.AND P3, PT, R8, UR7, !P0 ;  /* 0x0000000708007c0c */ /* 0x000fe2000c761270 */
[----:B------:R-:W-:Y:S01]  /*4840*/  VIADD R14, R15, 0x1d ;  /* 0x0000001d0f0e7836 */ /* 0x000fe20000000000 */
[----:B------:R-:W-:Y:S01]  /*4850*/  LEA.HI.X.SX32 R13, R23, R0, 0x1, P6 ;  /* 0x00000000170d7211 */ /* 0x000fe200030f0eff */
[C---:B---3--:R-:W-:Y:S01]  /*4860*/  VIADD R19, R17.reuse, UR6 ;  /* 0x0000000611137c36 */ /* 0x048fe20008000000 */
[----:B------:R-:W-:-:S02]  /*4870*/  IADD3 R8, P6, R17, R2, RZ ;  /* 0x0000000211087210 */ /* 0x000fc40007fde0ff */
[C---:B------:R-:W-:Y:S02]  /*4880*/  PRMT R25, R9.reuse, 0x7772, RZ ;  /* 0x0000777209197816 */ /* 0x040fe400000000ff */
[----:B------:R-:W-:Y:S02]  /*4890*/  PRMT R23, R9, 0x7773, RZ ;  /* 0x0000777309177816 */ /* 0x000fe400000000ff */
[----:B------:R-:W-:Y:S01]  /*48a0*/  LEA.HI.X.SX32 R9, R17, R0, 0x1, P6 ;  /* 0x0000000011097211 */ /* 0x000fe200030f0eff */
[C---:B-1----:R-:W-:Y:S01]  /*48b0*/  VIADD R21, R19.reuse, UR6 ;  /* 0x0000000613157c36 */ /* 0x042fe20008000000 */
[----:B------:R-:W-:Y:S01]  /*48c0*/  IADD3 R16, P6, R19, R2, RZ ;  /* 0x0000000213107210 */ /* 0x000fe20007fde0ff */
[----:B------:R1:W-:Y:S01]  /*48d0*/  @P2 STG.E.U8 desc[UR16][R12.64], R25 ;  /* 0x000000190c002986 */ /* 0x0003e2000c101110 */
[----:B------:R-:W-:Y:S01]  /*48e0*/  ISETP.LT.AND P4, PT, R14, UR7, !P0 ;  /* 0x000000070e007c0c */ /* 0x000fe2000c781270 */
[----:B------:R-:W-:Y:S01]  /*48f0*/  VIADD R14, R15, 0x1f ;  /* 0x0000001f0f0e7836 */ /* 0x000fe20000000000 */
[----:B------:R-:W-:Y:S01]  /*4900*/  LEA.HI.X.SX32 R17, R19, R0, 0x1, P6 ;  /* 0x0000000013117211 */ /* 0x000fe200030f0eff */
[----:B------:R2:W-:Y:S01]  /*4910*/  @P1 STG.E.U8 desc[UR16][R8.64], R23 ;  /* 0x0000001708001986 */ /* 0x0005e2000c101110 */
[----:B------:R-:W-:-:S02]  /*4920*/  IADD3 R18, P6, R21, R2, RZ ;  /* 0x0000000215127210 */ /* 0x000fc40007fde0ff */
[----:B------:R-:W-:Y:S02]  /*4930*/  PRMT R27, R10, 0x7772, RZ ;  /* 0x000077720a1b7816 */ /* 0x000fe400000000ff */
[C---:B------:R-:W-:Y:S01]  /*4940*/  LEA.HI.X.SX32 R19, R21.reuse, R0, 0x1, P6 ;  /* 0x0000000015137211 */ /* 0x040fe200030f0eff */
[----:B------:R-:W-:Y:S01]  /*4950*/  VIADD R21, R21, UR6 ;  /* 0x0000000615157c36 */ /* 0x000fe20008000000 */
[----:B------:R-:W-:Y:S01]  /*4960*/  ISETP.LT.AND P2, PT, R14, UR7, !P0 ;  /* 0x000000070e007c0c */ /* 0x000fe2000c741270 */
[----:B------:R3:W-:Y:S01]  /*4970*/  @P5 STG.E.U8 desc[UR16][R16.64], R27 ;  /* 0x0000001b10005986 */ /* 0x0007e2000c101110 */
[----:B-1----:R-:W-:Y:S01]  /*4980*/  PRMT R25, R10, 0x7773, RZ ;  /* 0x000077730a197816 */ /* 0x002fe200000000ff */
[----:B------:R-:W-:Y:S02]  /*4990*/  VIADD R13, R21, UR6 ;  /* 0x00000006150d7c36 */ /* 0x000fe40008000000 */
[----:B--2---:R-:W-:Y:S01]  /*49a0*/  VIADD R9, R15, 0x22 ;  /* 0x000000220f097836 */ /* 0x004fe20000000000 */
[----:B------:R-:W-:Y:S01]  /*49b0*/  IADD3 R8, P6, R21, R2, RZ ;  /* 0x0000000215087210 */ /* 0x000fe20007fde0ff */
[----:B------:R1:W-:Y:S01]  /*49c0*/  @P4 STG.E.U8 desc[UR16][R18.64], R25 ;  /* 0x0000001912004986 */ /* 0x0003e2000c101110 */
[----:B------:R-:W-:Y:S01]  /*49d0*/  VIADD R12, R15, 0x23 ;  /* 0x000000230f0c7836 */ /* 0x000fe20000000000 */
[----:B------:R-:W-:Y:S01]  /*49e0*/  PRMT R23, R11, 0x7773, RZ ;  /* 0x000077730b177816 */ /* 0x000fe200000000ff */
[----:B------:R-:W-:Y:S01]  /*49f0*/  VIADD R14, R15, 0x20 ;  /* 0x000000200f0e7836 */ /* 0x000fe20000000000 */
[----:B------:R-:W-:-:S02]  /*4a00*/  ISETP.LT.AND P4, PT, R9, UR7, !P0 ;  /* 0x0000000709007c0c */ /* 0x000fc4000c781270 */
[----:B------:R-:W-:Y:S01]  /*4a10*/  LEA.HI.X.SX32 R9, R21, R0, 0x1, P6 ;  /* 0x0000000015097211 */ /* 0x000fe200030f0eff */
[----:B---3--:R-:W-:Y:S01]  /*4a20*/  VIADD R17, R13, UR6 ;  /* 0x000000060d117c36 */ /* 0x008fe20008000000 */
[----:B------:R-:W-:Y:S02]  /*4a30*/  PRMT R21, R11, 0x7772, RZ ;  /* 0x000077720b157816 */ /* 0x000fe400000000ff */
[C---:B------:R-:W-:Y:S02]  /*4a40*/  IADD3 R10, P6, R13.reuse, R2, RZ ;  /* 0x000000020d0a7210 */ /* 0x040fe40007fde0ff */
[----:B------:R-:W-:Y:S01]  /*4a50*/  ISETP.LT.AND P1, PT, R14, UR7, !P0 ;  /* 0x000000070e007c0c */ /* 0x000fe2000c721270 */
[----:B------:R2:W-:Y:S01]  /*4a60*/  @P3 STG.E.U8 desc[UR16][R8.64], R21 ;  /* 0x0000001508003986 */ /* 0x0005e2000c101110 */
[----:B------:R-:W-:Y:S01]  /*4a70*/  LEA.HI.X.SX32 R11, R13, R0, 0x1, P6 ;  /* 0x000000000d0b7211 */ /* 0x000fe200030f0eff */
[----:B------:R-:W-:Y:S01]  /*4a80*/  VIADD R14, R15, 0x21 ;  /* 0x000000210f0e7836 */ /* 0x000fe20000000000 */
[----:B------:R-:W-:-:S02]  /*4a90*/  ISETP.LT.AND P3, PT, R12, UR7, !P0 ;  /* 0x000000070c007c0c */ /* 0x000fc4000c761270 */
[C---:B------:R-:W-:Y:S01]  /*4aa0*/  IADD3 R12, P6, R17.reuse, R2, RZ ;  /* 0x00000002110c7210 */ /* 0x040fe20007fde0ff */
[----:B------:R3:W-:Y:S01]  /*4ab0*/  @P2 STG.E.U8 desc[UR16][R10.64], R23 ;  /* 0x000000170a002986 */ /* 0x0007e2000c101110 */
[----:B0-----:R-:W-:Y:S02]  /*4ac0*/  PRMT R27, R4, 0x7770, RZ ;  /* 0x00007770041b7816 */ /* 0x001fe400000000ff */
[C---:B------:R-:W-:Y:S01]  /*4ad0*/  LEA.HI.X.SX32 R13, R17.reuse, R0, 0x1, P6 ;  /* 0x00000000110d7211 */ /* 0x040fe200030f0eff */
[----:B------:R-:W-:Y:S01]  /*4ae0*/  VIADD R17, R17, UR6 ;  /* 0x0000000611117c36 */ /* 0x000fe20008000000 */
[----:B------:R-:W-:Y:S01]  /*4af0*/  ISETP.LT.AND P5, PT, R14, UR7, !P0 ;  /* 0x000000070e007c0c */ /* 0x000fe2000c7a1270 */
[----:B------:R-:W-:Y:S01]  /*4b00*/  VIADD R14, R15, 0x24 ;  /* 0x000000240f0e7836 */ /* 0x000fe20000000000 */
[----:B-1----:R-:W-:Y:S01]  /*4b10*/  PRMT R25, R5, 0x7770, RZ ;  /* 0x0000777005197816 */ /* 0x002fe200000000ff */
[C---:B------:R-:W-:Y:S01]  /*4b20*/  VIADD R19, R17.reuse, UR6 ;  /* 0x0000000611137c36 */ /* 0x040fe20008000000 */
[----:B--2---:R-:W-:Y:S01]  /*4b30*/  IADD3 R8, P6, R17, R2, RZ ;  /* 0x0000000211087210 */ /* 0x004fe20007fde0ff */
[----:B------:R0:W-:Y:S01]  /*4b40*/  @P1 STG.E.U8 desc[UR16][R12.64], R27 ;  /* 0x0000001b0c001986 */ /* 0x0001e2000c101110 */
[----:B------:R-:W-:Y:S01]  /*4b50*/  ISETP.LT.AND P2, PT, R14, UR7, !P0 ;  /* 0x000000070e007c0c */ /* 0x000fe2000c741270 */
[----:B------:R-:W-:Y:S01]  /*4b60*/  VIADD R14, R15, 0x25 ;  /* 0x000000250f0e7836 */ /* 0x000fe20000000000 */
[----:B------:R-:W-:Y:S01]  /*4b70*/  LEA.HI.X.SX32 R9, R17, R0, 0x1, P6 ;  /* 0x0000000011097211 */ /* 0x000fe200030f0eff */
[C---:B------:R-:W-:Y:S01]  /*4b80*/  VIADD R17, R19.reuse, UR6 ;  /* 0x0000000613117c36 */ /* 0x040fe20008000000 */
[----:B---3--:R-:W-:-:S02]  /*4b90*/  IADD3 R10, P6, R19, R2, RZ ;  /* 0x00000002130a7210 */ /* 0x008fc40007fde0ff */
[----:B------:R-:W-:Y:S02]  /*4ba0*/  PRMT R23, R4, 0x7771, RZ ;  /* 0x0000777104177816 */ /* 0x000fe400000000ff */
[----:B------:R-:W-:Y:S01]  /*4bb0*/  LEA.HI.X.SX32 R11, R19, R0, 0x1, P6 ;  /* 0x00000000130b7211 */ /* 0x000fe200030f0eff */
[----:B------:R-:W-:Y:S01]  /*4bc0*/  VIADD R19, R17, UR6 ;  /* 0x0000000611137c36 */ /* 0x000fe20008000000 */
[----:B------:R-:W-:Y:S01]  /*4bd0*/  PRMT R21, R5, 0x7771, RZ ;  /* 0x0000777105157816 */ /* 0x000fe200000000ff */
[----:B------:R1:W-:Y:S01]  /*4be0*/  @P5 STG.E.U8 desc[UR16][R8.64], R23 ;  /* 0x0000001708005986 */ /* 0x0003e2000c101110 */
[C---:B0-----:R-:W-:Y:S02]  /*4bf0*/  IADD3 R12, P6, R17.reuse, R2, RZ ;  /* 0x00000002110c7210 */ /* 0x041fe40007fde0ff */
[----:B------:R-:W-:Y:S01]  /*4c00*/  ISETP.LT.AND P1, PT, R14, UR7, !P0 ;  /* 0x000000070e007c0c */ /* 0x000fe2000c721270 */
[----:B------:R0:W-:Y:S01]  /*4c10*/  @P4 STG.E.U8 desc[UR16][R10.64], R25 ;  /* 0x000000190a004986 */ /* 0x0001e2000c101110 */
[----:B------:R-:W-:Y:S01]  /*4c20*/  LEA.HI.X.SX32 R13, R17, R0, 0x1, P6 ;  /* 0x00000000110d7211 */ /* 0x000fe200030f0eff */
[----:B------:R-:W-:Y:S01]  /*4c30*/  VIADD R14, R15, 0x26 ;  /* 0x000000260f0e7836 */ /* 0x000fe20000000000 */
[----:B------:R-:W-:-:S02]  /*4c40*/  IADD3 R16, P6, R19, R2, RZ ;  /* 0x0000000213107210 */ /* 0x000fc40007fde0ff */
[----:B------:R-:W-:Y:S01]  /*4c50*/  PRMT R27, R4, 0x7773, RZ ;  /* 0x00007773041b7816 */ /* 0x000fe200000000ff */
[----:B------:R2:W-:Y:S01]  /*4c60*/  @P3 STG.E.U8 desc[UR16][R12.64], R21 ;  /* 0x000000150c003986 */ /* 0x0005e2000c101110 */
[C---:B------:R-:W-:Y:S01]  /*4c70*/  LEA.HI.X.SX32 R17, R19.reuse, R0, 0x1, P6 ;  /* 0x0000000013117211 */ /* 0x040fe200030f0eff */
[----:B------:R-:W-:Y:S01]  /*4c80*/  VIADD R19, R19, UR6 ;  /* 0x0000000613137c36 */ /* 0x000fe20008000000 */
[----:B-1----:R-:W-:Y:S01]  /*4c90*/  PRMT R23, R6, 0x7770, RZ ;  /* 0x0000777006177816 */ /* 0x002fe200000000ff */
[----:B------:R-:W-:Y:S01]  /*4ca0*/  VIADD R9, R15, 0x29 ;  /* 0x000000290f097836 */ /* 0x000fe20000000000 */
[----:B------:R-:W-:Y:S01]  /*4cb0*/  ISETP.LT.AND P5, PT, R14, UR7, !P0 ;  /* 0x000000070e007c0c */ /* 0x000fe2000c7a1270 */
[C---:B0-----:R-:W-:Y:S01]  /*4cc0*/  VIADD R11, R19.reuse, UR6 ;  /* 0x00000006130b7c36 */ /* 0x041fe20008000000 */
[----:B------:R-:W-:Y:S01]  /*4cd0*/  IADD3 R8, P6, R19, R2, RZ ;  /* 0x0000000213087210 */ /* 0x000fe20007fde0ff */
[----:B------:R0:W-:Y:S01]  /*4ce0*/  @P2 STG.E.U8 desc[UR16][R16.64], R23 ;  /* 0x0000001710002986 */ /* 0x0001e2000c101110 */
[----:B------:R-:W-:Y:S01]  /*4cf0*/  ISETP.LT.AND P2, PT, R9, UR7, !P0 ;  /* 0x0000000709007c0c */ /* 0x000fe2000c741270 */
[----:B------:R-:W-:Y:S01]  /*4d00*/  VIADD R14, R15, 0x27 ;  /* 0x000000270f0e7836 */ /* 0x000fe20000000000 */
[----:B------:R-:W-:Y:S01]  /*4d10*/  LEA.HI.X.SX32 R9, R19, R0, 0x1, P6 ;  /* 0x0000000013097211 */ /* 0x000fe200030f0eff */
[C---:B--2---:R-:W-:Y:S01]  /*4d20*/  VIADD R13, R11.reuse, UR6 ;  /* 0x000000060b0d7c36 */ /* 0x044fe20008000000 */
[----:B------:R-:W-:-:S02]  /*4d30*/  IADD3 R10, P6, R11, R2, RZ ;  /* 0x000000020b0a7210 */ /* 0x000fc40007fde0ff */
[----:B------:R-:W-:Y:S01]  /*4d40*/  ISETP.LT.AND P4, PT, R14, UR7, !P0 ;  /* 0x000000070e007c0c */ /* 0x000fe2000c781270 */
[----:B------:R-:W-:Y:S01]  /*4d50*/  VIADD R19, R13, UR6 ;  /* 0x000000060d137c36 */ /* 0x000fe20008000000 */
[----:B------:R-:W-:Y:S01]  /*4d60*/  LEA.HI.X.SX32 R11, R11, R0, 0x1, P6 ;  /* 0x000000000b0b7211 */ /* 0x000fe200030f0eff */
[----:B------:R-:W-:Y:S01]  /*4d70*/  VIADD R14, R15, 0x28 ;  /* 0x000000280f0e7836 */ /* 0x000fe20000000000 */
[C---:B------:R-:W-:Y:S02]  /*4d80*/  IADD3 R12, P6, R13.reuse, R2, RZ ;  /* 0x000000020d0c7210 */ /* 0x040fe40007fde0ff */
[----:B------:R-:W-:Y:S02]  /*4d90*/  PRMT R21, R6, 0x7771, RZ ;  /* 0x0000777106157816 */ /* 0x000fe400000000ff */
[----:B------:R-:W-:Y:S02]  /*4da0*/  LEA.HI.X.SX32 R13, R13, R0, 0x1, P6 ;  /* 0x000000000d0d7211 */ /* 0x000fe400030f0eff */
[----:B0-----:R-:W-:Y:S01]  /*4db0*/  IADD3 R16, P6, R19, R2, RZ ;  /* 0x0000000213107210 */ /* 0x001fe20007fde0ff */
[----:B------:R0:W-:Y:S01]  /*4dc0*/  @P1 STG.E.U8 desc[UR16][R8.64], R21 ;  /* 0x0000001508001986 */ /* 0x0001e2000c101110 */
[----:B------:R-:W-:Y:S01]  /*4dd0*/  ISETP.LT.AND P3, PT, R14, UR7, !P0 ;  /* 0x000000070e007c0c */ /* 0x000fe2000c761270 */
[----:B------:R-:W-:Y:S01]  /*4de0*/  VIADD R14, R15, 0x2a ;  /* 0x0000002a0f0e7836 */ /* 0x000fe20000000000 */
[C---:B------:R-:W-:Y:S01]  /*4df0*/  LEA.HI.X.SX32 R17, R19.reuse, R0, 0x1, P6 ;  /* 0x0000000013117211 */ /* 0x040fe200030f0eff */
[----:B------:R-:W-:Y:S01]  /*4e00*/  VIADD R19, R19, UR6 ;  /* 0x0000000613137c36 */ /* 0x000fe20008000000 */
[----:B------:R-:W-:-:S02]  /*4e10*/  PRMT R25, R7, 0x7770, RZ ;  /* 0x0000777007197816 */ /* 0x000fc400000000ff */
[----:B------:R-:W-:Y:S02]  /*4e20*/  PRMT R23, R7, 0x7771, RZ ;  /* 0x0000777107177816 */ /* 0x000fe400000000ff */
[C---:B------:R-:W-:Y:S01]  /*4e30*/  IADD3 R18, P6, R19.reuse, R2, RZ ;  /* 0x0000000213127210 */ /* 0x040fe20007fde0ff */
[----:B------:R1:W-:Y:S01]  /*4e40*/  @P5 STG.E.U8 desc[UR16][R10.64], R25 ;  /* 0x000000190a005986 */ /* 0x0003e2000c101110 */
[----:B------:R-:W-:Y:S01]  /*4e50*/  ISETP.LT.AND P1, PT, R14, UR7, !P0 ;  /* 0x000000070e007c0c */ /* 0x000fe2000c721270 */
[----:B0-----:R-:W-:Y:S01]  /*4e60*/  VIADD R9, R19, UR6 ;  /* 0x0000000613097c36 */ /* 0x001fe20008000000 */
[----:B------:R-:W-:Y:S01]  /*4e70*/  PRMT R21, R4, 0x7772, RZ ;  /* 0x0000777204157816 */ /* 0x000fe200000000ff */
[----:B------:R-:W-:Y:S01]  /*4e80*/  VIADD R8, R15, 0x2d ;  /* 0x0000002d0f087836 */ /* 0x000fe20000000000 */
[----:B------:R0:W-:Y:S01]  /*4e90*/  @P4 STG.E.U8 desc[UR16][R12.64], R23 ;  /* 0x000000170c004986 */ /* 0x0001e2000c101110 */
[----:B------:R-:W-:Y:S01]  /*4ea0*/  LEA.HI.X.SX32 R19, R19, R0, 0x1, P6 ;  /* 0x0000000013137211 */ /* 0x000fe200030f0eff */
[----:B------:R-:W-:-:S02]  /*4eb0*/  VIADD R14, R15, 0x2b ;  /* 0x0000002b0f0e7836 */ /* 0x000fc40000000000 */
[----:B------:R2:W-:Y:S01]  /*4ec0*/  @P3 STG.E.U8 desc[UR16][R16.64], R21 ;  /* 0x0000001510003986 */ /* 0x0005e2000c101110 */
[----:B------:R-:W-:Y:S01]  /*4ed0*/  ISETP.LT.AND P3, PT, R8, UR7, !P0 ;  /* 0x0000000708007c0c */ /* 0x000fe2000c761270 */
[----:B------:R-:W-:Y:S01]  /*4ee0*/  VIADD R8, R15, 0x2e ;  /* 0x0000002e0f087836 */ /* 0x000fe20000000000 */
[----:B-1----:R-:W-:Y:S01]  /*4ef0*/  PRMT R25, R5, 0x7772, RZ ;  /* 0x0000777205197816 */ /* 0x002fe200000000ff */
[----:B------:R-:W-:Y:S01]  /*4f00*/  VIADD R11, R9, UR6 ;  /* 0x00000006090b7c36 */ /* 0x000fe20008000000 */
[----:B------:R1:W-:Y:S01]  /*4f10*/  @P2 STG.E.U8 desc[UR16][R18.64], R27 ;  /* 0x0000001b12002986 */ /* 0x0003e2000c101110 */
[----:B------:R-:W-:Y:S01]  /*4f20*/  VIADD R4, R15, 0x2f ;  /* 0x0000002f0f047836 */ /* 0x000fe20000000000 */
[----:B------:R-:W-:Y:S02]  /*4f30*/  ISETP.LT.AND P2, PT, R8, UR7, !P0 ;  /* 0x0000000708007c0c */ /* 0x000fe4000c741270 */
[----:B0-----:R-:W-:Y:S02]  /*4f40*/  IADD3 R12, P6, R9, R2, RZ ;  /* 0x00000002090c7210 */ /* 0x001fe40007fde0ff */
[----:B------:R-:W-:Y:S01]  /*4f50*/  ISETP.LT.AND P5, PT, R14, UR7, !P0 ;  /* 0x000000070e007c0c */ /* 0x000fe2000c7a1270 */
[----:B--2---:R-:W-:Y:S01]  /*4f60*/  VIADD R21, R11, UR6 ;  /* 0x000000060b157c36 */ /* 0x004fe20008000000 */
[----:B------:R-:W-:Y:S01]  /*4f70*/  LEA.HI.X.SX32 R13, R9, R0, 0x1, P6 ;  /* 0x00000000090d7211 */ /* 0x000fe200030f0eff */
[----:B------:R-:W-:Y:S01]  /*4f80*/  VIADD R14, R15, 0x2c ;  /* 0x0000002c0f0e7836 */ /* 0x000fe20000000000 */
[----:B------:R-:W-:Y:S01]  /*4f90*/  IADD3 R16, P6, R11, R2, RZ ;  /* 0x000000020b107210 */ /* 0x000fe20007fde0ff */
[----:B-1----:R-:W-:-:S02]  /*4fa0*/  VIADD R19, R21, UR6 ;  /* 0x0000000615137c36 */ /* 0x002fc40008000000 */
[----:B------:R0:W-:Y:S01]  /*4fb0*/  @P1 STG.E.U8 desc[UR16][R12.64], R25 ;  /* 0x000000190c001986 */ /* 0x0001e2000c101110 */
[----:B------:R-:W-:Y:S02]  /*4fc0*/  LEA.HI.X.SX32 R17, R11, R0, 0x1, P6 ;  /* 0x000000000b117211 */ /* 0x000fe400030f0eff */
[----:B------:R-:W-:Y:S01]  /*4fd0*/  ISETP.LT.AND P1, PT, R4, UR7, !P0 ;  /* 0x0000000704007c0c */ /* 0x000fe2000c721270 */
[----:B------:R1:W2:Y:S01]  /*4fe0*/  LDS.128 R8, [R3] ;  /* 0x0000000003087984 */ /* 0x0002a20000000c00 */
[----:B------:R-:W-:Y:S02]  /*4ff0*/  IADD3 R4, P6, R21, R2, RZ ;  /* 0x0000000215047210 */ /* 0x000fe40007fde0ff */
[----:B------:R-:W-:Y:S02]  /*5000*/  PRMT R23, R5, 0x7773, RZ ;  /* 0x0000777305177816 */ /* 0x000fe400000000ff */
[----:B------:R-:W-:Y:S02]  /*5010*/  LEA.HI.X.SX32 R5, R21, R0, 0x1, P6 ;  /* 0x0000000015057211 */ /* 0x000fe400030f0eff */
[----:B------:R-:W-:Y:S01]  /*5020*/  ISETP.LT.AND P4, PT, R14, UR7, !P0 ;  /* 0x000000070e007c0c */ /* 0x000fe2000c781270 */
[----:B------:R3:W-:Y:S01]  /*5030*/  @P5 STG.E.U8 desc[UR16][R16.64], R23 ;  /* 0x0000001710005986 */ /* 0x0007e2000c101110 */
[----:B0-----:R-:W-:Y:S01]  /*5040*/  IADD3 R12, P6, R19, R2, RZ ;  /* 0x00000002130c7210 */ /* 0x001fe20007fde0ff */
[C---:B-1----:R-:W-:Y:S01]  /*5050*/  VIADD R3, R15.reuse, 0x32 ;  /* 0x000000320f037836 */ /* 0x042fe20000000000 */
[C---:B------:R-:W-:Y:S01]  /*5060*/  PRMT R25, R6.reuse, 0x7772, RZ ;  /* 0x0000777206197816 */ /* 0x040fe200000000ff */
[----:B------:R-:W-:Y:S01]  /*5070*/  VIADD R14, R15, 0x30 ;  /* 0x000000300f0e7836 */ /* 0x000fe20000000000 */
[C---:B------:R-:W-:Y:S01]  /*5080*/  LEA.HI.X.SX32 R13, R19.reuse, R0, 0x1, P6 ;  /* 0x00000000130d7211 */ /* 0x040fe200030f0eff */
[----:B------:R-:W-:Y:S01]  /*5090*/  VIADD R19, R19, UR6 ;  /* 0x0000000613137c36 */ /* 0x000fe20008000000 */
[----:B------:R-:W-:-:S02]  /*50a0*/  PRMT R27, R6, 0x7773, RZ ;  /* 0x00007773061b7816 */ /* 0x000fc400000000ff */
[----:B------:R-:W-:Y:S01]  /*50b0*/  ISETP.LT.AND P5, PT, R14, UR7, !P0 ;  /* 0x000000070e007c0c */ /* 0x000fe2000c7a1270 */
[C---:B------:R-:W-:Y:S01]  /*50c0*/  VIADD R21, R19.reuse, UR6 ;  /* 0x0000000613157c36 */ /* 0x040fe20008000000 */
[----:B---3--:R-:W-:Y:S01]  /*50d0*/  IADD3 R16, P6, R19, R2, RZ ;  /* 0x0000000213107210 */ /* 0x008fe20007fde0ff */
[----:B------:R0:W-:Y:S01]  /*50e0*/  @P4 STG.E.U8 desc[UR16][R4.64], R25 ;  /* 0x0000001904004986 */ /* 0x0001e2000c101110 */
[----:B------:R-:W-:Y:S01]  /*50f0*/  PRMT R23, R7, 0x7773, RZ ;  /* 0x0000777307177816 */ /* 0x000fe200000000ff */
[----:B------:R-:W-:Y:S01]  /*5100*/  VIADD R14, R15, 0x31 ;  /* 0x000000310f0e7836 */ /* 0x000fe20000000000 */
[----:B------:R-:W-:Y:S01]  /*5110*/  LEA.HI.X.SX32 R17, R19, R0, 0x1, P6 ;  /* 0x0000000013117211 */ /* 0x000fe200030f0eff */
[----:B------:R1:W-:Y:S01]  /*5120*/  @P3 STG.E.U8 desc[UR16][R12.64], R27 ;  /* 0x0000001b0c003986 */ /* 0x0003e2000c101110 */
[----:B------:R-:W-:Y:S01]  /*5130*/  ISETP.LT.AND P3, PT, R3, UR7, !P0 ;  /* 0x0000000703007c0c */ /* 0x000fe2000c761270 */
[----:B------:R-:W-:Y:S01]  /*5140*/  VIADD R3, R15, 0x33 ;  /* 0x000000330f037836 */ /* 0x000fe20000000000 */
[----:B------:R-:W-:-:S02]  /*5150*/  ISETP.LT.AND P4, PT, R14, UR7, !P0 ;  /* 0x000000070e007c0c */ /* 0x000fc4000c781270 */
[----:B0-----:R-:W-:Y:S01]  /*5160*/  PRMT R25, R7, 0x7772, RZ ;  /* 0x0000777207197816 */ /* 0x001fe200000000ff */
[C---:B------:R-:W-:Y:S01]  /*5170*/  VIADD R7, R21.reuse, UR6 ;  /* 0x0000000615077c36 */ /* 0x040fe20008000000 */
[----:B------:R-:W-:-:S03]  /*5180*/  IADD3 R4, P6, R21, R2, RZ ;  /* 0x0000000215047210 */ /* 0x000fc60007fde0ff */
[----:B------:R-:W-:Y:S01]  /*5190*/  VIADD R19, R7, UR6 ;  /* 0x0000000607137c36 */ /* 0x000fe20008000000 */
[----:B------:R-:W-:Y:S01]  /*51a0*/  LEA.HI.X.SX32 R5, R21, R0, 0x1, P6 ;  /* 0x0000000015057211 */ /* 0x000fe200030f0eff */
[----:B------:R-:W-:Y:S01]  /*51b0*/  @P2 STG.E.U8 desc[UR16][R16.64], R25 ;  /* 0x0000001910002986 */ /* 0x000fe2000c101110 */
[----:B------:R-:W-:Y:S02]  /*51c0*/  IADD3 R6, P6, R7, R2, RZ ;  /* 0x0000000207067210 */ /* 0x000fe40007fde0ff */
[----:B------:R-:W-:Y:S01]  /*51d0*/  ISETP.LT.AND P2, PT, R3, UR7, !P0 ;  /* 0x0000000703007c0c */ /* 0x000fe2000c741270 */
[----:B------:R-:W-:Y:S01]  /*51e0*/  VIADD R3, R15, 0x34 ;  /* 0x000000340f037836 */ /* 0x000fe20000000000 */
[----:B------:R-:W-:Y:S01]  /*51f0*/  LEA.HI.X.SX32 R7, R7, R0, 0x1, P6 ;  /* 0x0000000007077211 */ /* 0x000fe200030f0eff */
[----:B------:R0:W-:Y:S01]  /*5200*/  @P1 STG.E.U8 desc[UR16][R4.64], R23 ;  /* 0x0000001704001986 */ /* 0x0001e2000c101110 */
[----:B-1----:R-:W-:Y:S02]  /*5210*/  IADD3 R12, P6, R19, R2, RZ ;  /* 0x00000002130c7210 */ /* 0x002fe40007fde0ff */
[----:B--2---:R-:W-:-:S02]  /*5220*/  PRMT R27, R8, 0x7770, RZ ;  /* 0x00007770081b7816 */ /* 0x004fc400000000ff */
[----:B------:R-:W-:Y:S01]  /*5230*/  ISETP.LT.AND P1, PT, R3, UR7, !P0 ;  /* 0x0000000703007c0c */ /* 0x000fe2000c721270 */
[----:B------:R-:W-:Y:S01]  /*5240*/  VIADD R3, R15, 0x35 ;  /* 0x000000350f037836 */ /* 0x000fe20000000000 */
[C---:B------:R-:W-:Y:S01]  /*5250*/  LEA.HI.X.SX32 R13, R19.reuse, R0, 0x1, P6 ;  /* 0x00000000130d7211 */ /* 0x040fe200030f0eff */
[----:B------:R-:W-:Y:S01]  /*5260*/  VIADD R19, R19, UR6 ;  /* 0x0000000613137c36 */ /* 0x000fe20008000000 */
[----:B------:R1:W-:Y:S01]  /*5270*/  @P5 STG.E.U8 desc[UR16][R6.64], R27 ;  /* 0x0000001b06005986 */ /* 0x0003e2000c101110 */
[----:B------:R-:W-:Y:S02]  /*5280*/  PRMT R21, R8, 0x7771, RZ ;  /* 0x0000777108157816 */ /* 0x000fe400000000ff */
[----:B------:R-:W-:Y:S01]  /*5290*/  ISETP.LT.AND P5, PT, R3, UR7, !P0 ;  /* 0x0000000703007c0c */ /* 0x000fe2000c7a1270 */
[----:B------:R-:W-:Y:S01]  /*52a0*/  VIADD R3, R15, 0x36 ;  /* 0x000000360f037836 */ /* 0x000fe20000000000 */
[C---:B0-----:R-:W-:Y:S01]  /*52b0*/  IADD3 R4, P6, R19.reuse, R2, RZ ;  /* 0x0000000213047210 */ /* 0x041fe20007fde0ff */
[----:B------:R-:W-:Y:S01]  /*52c0*/  VIADD R17, R19, UR6 ;  /* 0x0000000613117c36 */ /* 0x000fe20008000000 */
[----:B------:R0:W-:Y:S01]  /*52d0*/  @P4 STG.E.U8 desc[UR16][R12.64], R21 ;  /* 0x000000150c004986 */ /* 0x0001e2000c101110 */
[----:B------:R-:W-:-:S02]  /*52e0*/  PRMT R25, R9, 0x7771, RZ ;  /* 0x0000777109197816 */ /* 0x000fc400000000ff */
[----:B------:R-:W-:Y:S01]  /*52f0*/  LEA.HI.X.SX32 R5, R19, R0, 0x1, P6 ;  /* 0x0000000013057211 */ /* 0x000fe200030f0eff */
[----:B------:R-:W-:Y:S01]  /*5300*/  VIADD R19, R17, UR6 ;  /* 0x0000000611137c36 */ /* 0x000fe20008000000 */
[----:B------:R-:W-:Y:S01]  /*5310*/  ISETP.LT.AND P4, PT, R3, UR7, !P0 ;  /* 0x0000000703007c0c */ /* 0x000fe2000c781270 */
[----:B------:R-:W-:Y:S01]  /*5320*/  VIADD R3, R15, 0x37 ;  /* 0x000000370f037836 */ /* 0x000fe20000000000 */
[----:B-1----:R-:W-:Y:S02]  /*5330*/  IADD3 R6, P6, R17, R2, RZ ;  /* 0x0000000211067210 */ /* 0x002fe40007fde0ff */
[----:B------:R-:W-:Y:S02]  /*5340*/  PRMT R27, R9, 0x7770, RZ ;  /* 0x00007770091b7816 */ /* 0x000fe400000000ff */
[----:B------:R-:W-:Y:S01]  /*5350*/  LEA.HI.X.SX32 R7, R17, R0, 0x1, P6 ;  /* 0x0000000011077211 */ /* 0x000fe200030f0eff */
[C---:B0-----:R-:W-:Y:S01]  /*5360*/  VIADD R21, R19.reuse, UR6 ;  /* 0x0000000613157c36 */ /* 0x041fe20008000000 */
[----:B------:R-:W-:Y:S01]  /*5370*/  IADD3 R12, P6, R19, R2, RZ ;  /* 0x00000002130c7210 */ /* 0x000fe20007fde0ff */
[----:B------:R0:W-:Y:S01]  /*5380*/  @P3 STG.E.U8 desc[UR16][R4.64], R27 ;  /* 0x0000001b04003986 */ /* 0x0001e2000c101110 */
[----:B------:R-:W-:Y:S01]  /*5390*/  ISETP.LT.AND P3, PT, R3, UR7, !P0 ;  /* 0x0000000703007c0c */ /* 0x000fe2000c761270 */
[----:B------:R-:W-:Y:S01]  /*53a0*/  VIADD R3, R15, 0x38 ;  /* 0x000000380f037836 */ /* 0x000fe20000000000 */
[----:B------:R-:W-:Y:S01]  /*53b0*/  LEA.HI.X.SX32 R13, R19, R0, 0x1, P6 ;  /* 0x00000000130d7211 */ /* 0x000fe200030f0eff */
[----:B------:R1:W-:Y:S01]  /*53c0*/  @P2 STG.E.U8 desc[UR16][R6.64], R25 ;  /* 0x0000001906002986 */ /* 0x0003e2000c101110 */
[----:B------:R-:W-:-:S02]  /*53d0*/  IADD3 R16, P6, R21, R2, RZ ;  /* 0x0000000215107210 */ /* 0x000fc40007fde0ff */
[C---:B------:R-:W-:Y:S02]  /*53e0*/  PRMT R23, R10.reuse, 0x7770, RZ ;  /* 0x000077700a177816 */ /* 0x040fe400000000ff */
        /* <DEDUP_REMOVED lines=9> */
[----:B-1----:R-:W-:Y:S01]  /*5480*/  VIADD R7, R21, UR6 ;  /* 0x0000000615077c36 */ /* 0x002fe20008000000 */
[----:B------:R0:W-:Y:S01]  /*5490*/  @P5 STG.E.U8 desc[UR16][R16.64], R19 ;  /* 0x0000001310005986 */ /* 0x0001e2000c101110 */
[----:B------:R-:W-:-:S02]  /*54a0*/  PRMT R25, R11, 0x7770, RZ ;  /* 0x000077700b197816 */ /* 0x000fc400000000ff */
[----:B------:R-:W-:Y:S01]  /*54b0*/  ISETP.LT.AND P5, PT, R3, UR7, !P0 ;  /* 0x0000000703007c0c */ /* 0x000fe2000c7a1270 */
[----:B------:R-:W-:Y:S01]  /*54c0*/  VIADD R3, R15, 0x3b ;  /* 0x0000003b0f037836 */ /* 0x000fe20000000000 */
[----:B------:R-:W-:Y:S01]  /*54d0*/  LEA.HI.X.SX32 R5, R21, R0, 0x1, P6 ;  /* 0x0000000015057211 */ /* 0x000fe200030f0eff */
[C---:B--2---:R-:W-:Y:S01]  /*54e0*/  VIADD R13, R7.reuse, UR6 ;  /* 0x00000006070d7c36 */ /* 0x044fe20008000000 */
[----:B------:R-:W-:Y:S02]  /*54f0*/  IADD3 R6, P6, R7, R2, RZ ;  /* 0x0000000207067210 */ /* 0x000fe40007fde0ff */
[----:B------:R-:W-:Y:S01]  /*5500*/  PRMT R23, R11, 0x7771, RZ ;  /* 0x000077710b177816 */ /* 0x000fe200000000ff */
[----:B------:R1:W-:Y:S01]  /*5510*/  @P4 STG.E.U8 desc[UR16][R4.64], R25 ;  /* 0x0000001904004986 */ /* 0x0003e2000c101110 */
[----:B------:R-:W-:Y:S01]  /*5520*/  LEA.HI.X.SX32 R7, R7, R0, 0x1, P6 ;  /* 0x0000000007077211 */ /* 0x000fe200030f0eff */
[----:B0-----:R-:W-:Y:S01]  /*5530*/  VIADD R17, R13, UR6 ;  /* 0x000000060d117c36 */ /* 0x001fe20008000000 */
[----:B------:R-:W-:Y:S01]  /*5540*/  ISETP.LT.AND P4, PT, R3, UR7, !P0 ;  /* 0x0000000703007c0c */ /* 0x000fe2000c781270 */
[----:B------:R-:W-:Y:S01]  /*5550*/  VIADD R3, R15, 0x3c ;  /* 0x0000003c0f037836 */ /* 0x000fe20000000000 */
[----:B------:R-:W-:Y:S01]  /*5560*/  IADD3 R12, P6, R13, R2, RZ ;  /* 0x000000020d0c7210 */ /* 0x000fe20007fde0ff */
[----:B------:R0:W-:Y:S01]  /*5570*/  @P3 STG.E.U8 desc[UR16][R6.64], R23 ;  /* 0x0000001706003986 */ /* 0x0001e2000c101110 */
[----:B------:R-:W-:Y:S01]  /*5580*/  VIADD R19, R17, UR6 ;  /* 0x0000000611137c36 */ /* 0x000fe20008000000 */
[----:B------:R-:W-:-:S02]  /*5590*/  PRMT R21, R8, 0x7772, RZ ;  /* 0x0000777208157816 */ /* 0x000fc400000000ff */
[----:B------:R-:W-:Y:S02]  /*55a0*/  LEA.HI.X.SX32 R13, R13, R0, 0x1, P6 ;  /* 0x000000000d0d7211 */ /* 0x000fe400030f0eff */
[----:B------:R-:W-:Y:S01]  /*55b0*/  ISETP.LT.AND P3, PT, R3, UR7, !P0 ;  /* 0x0000000703007c0c */ /* 0x000fe2000c761270 */
[----:B------:R-:W-:Y:S01]  /*55c0*/  VIADD R3, R15, 0x3d ;  /* 0x0000003d0f037836 */ /* 0x000fe20000000000 */
[----:B------:R-:W-:Y:S01]  /*55d0*/  IADD3 R16, P6, R17, R2, RZ ;  /* 0x0000000211107210 */ /* 0x000fe20007fde0ff */
[----:B------:R2:W-:Y:S01]  /*55e0*/  @P2 STG.E.U8 desc[UR16][R12.64], R21 ;  /* 0x000000150c002986 */ /* 0x0005e2000c101110 */
[----:B-1----:R-:W-:Y:S01]  /*55f0*/  PRMT R25, R8, 0x7773, RZ ;  /* 0x0000777308197816 */ /* 0x002fe200000000ff */
[----:B------:R-:W-:Y:S01]  /*5600*/  VIADD R8, R15, 0x3e ;  /* 0x0000003e0f087836 */ /* 0x000fe20000000000 */
[----:B------:R-:W-:Y:S01]  /*5610*/  LEA.HI.X.SX32 R17, R17, R0, 0x1, P6 ;  /* 0x0000000011117211 */ /* 0x000fe200030f0eff */
[----:B0-----:R-:W-:Y:S01]  /*5620*/  VIADD R7, R19, UR6 ;  /* 0x0000000613077c36 */ /* 0x001fe20008000000 */
[----:B------:R-:W-:-:S02]  /*5630*/  ISETP.LT.AND P2, PT, R3, UR7, !P0 ;  /* 0x0000000703007c0c */ /* 0x000fc4000c741270 */
[-C--:B------:R-:W-:Y:S01]  /*5640*/  IADD3 R4, P6, R19, R2.reuse, RZ ;  /* 0x0000000213047210 */ /* 0x080fe20007fde0ff */
[C---:B------:R-:W-:Y:S01]  /*5650*/  VIADD R3, R7.reuse, UR6 ;  /* 0x0000000607037c36 */ /* 0x040fe20008000000 */
[----:B------:R0:W-:Y:S01]  /*5660*/  @P1 STG.E.U8 desc[UR16][R16.64], R25 ;  /* 0x0000001910001986 */ /* 0x0001e2000c101110 */
[----:B------:R-:W-:Y:S02]  /*5670*/  IADD3 R6, P1, R7, R2, RZ ;  /* 0x0000000207067210 */ /* 0x000fe40007f3e0ff */
[----:B------:R-:W-:Y:S01]  /*5680*/  LEA.HI.X.SX32 R5, R19, R0, 0x1, P6 ;  /* 0x0000000013057211 */ /* 0x000fe200030f0eff */
[C---:B------:R-:W-:Y:S01]  /*5690*/  VIADD R19, R3.reuse, UR6 ;  /* 0x0000000603137c36 */ /* 0x040fe20008000000 */
[----:B--2---:R-:W-:Y:S02]  /*56a0*/  IADD3 R12, P6, R3, R2, RZ ;  /* 0x00000002030c7210 */ /* 0x004fe40007fde0ff */
[-C--:B------:R-:W-:Y:S01]  /*56b0*/  LEA.HI.X.SX32 R7, R7, R0.reuse, 0x1, P1 ;  /* 0x0000000007077211 */ /* 0x080fe200008f0eff */
[----:B------:R-:W-:Y:S01]  /*56c0*/  VIADD R21, R19, UR6 ;  /* 0x0000000613157c36 */ /* 0x000fe20008000000 */
[----:B------:R-:W-:Y:S01]  /*56d0*/  LEA.HI.X.SX32 R13, R3, R0, 0x1, P6 ;  /* 0x00000000030d7211 */ /* 0x000fe200030f0eff */
[----:B------:R-:W-:Y:S01]  /*56e0*/  VIADD R3, R15, 0x3f ;  /* 0x0000003f0f037836 */ /* 0x000fe20000000000 */
[-C--:B------:R-:W-:Y:S01]  /*56f0*/  IADD3 R14, P6, R19, R2.reuse, RZ ;  /* 0x00000002130e7210 */ /* 0x080fe20007fde0ff */
[C---:B------:R-:W-:Y:S01]  /*5700*/  VIADD R23, R21.reuse, UR6 ;  /* 0x0000000615177c36 */ /* 0x040fe20008000000 */
[----:B0-----:R-:W-:-:S02]  /*5710*/  IADD3 R16, P1, R21, R2, RZ ;  /* 0x0000000215107210 */ /* 0x001fc40007f3e0ff */
[-C--:B------:R-:W-:Y:S02]  /*5720*/  LEA.HI.X.SX32 R15, R19, R0.reuse, 0x1, P6 ;  /* 0x00000000130f7211 */ /* 0x080fe400030f0eff */
[----:B------:R-:W-:Y:S02]  /*5730*/  LEA.HI.X.SX32 R17, R21, R0, 0x1, P1 ;  /* 0x0000000015117211 */ /* 0x000fe400008f0eff */
[----:B------:R-:W-:Y:S02]  /*5740*/  IADD3 R2, P6, R23, R2, RZ ;  /* 0x0000000217027210 */ /* 0x000fe40007fde0ff */
[----:B------:R-:W-:Y:S02]  /*5750*/  ISETP.LT.AND P1, PT, R8, UR7, !P0 ;  /* 0x0000000708007c0c */ /* 0x000fe4000c721270 */
[----:B------:R-:W-:Y:S02]  /*5760*/  ISETP.LT.AND P0, PT, R3, UR7, !P0 ;  /* 0x0000000703007c0c */ /* 0x000fe4000c701270 */
[----:B------:R-:W-:-:S02]  /*5770*/  LEA.HI.X.SX32 R3, R23, R0, 0x1, P6 ;  /* 0x0000000017037211 */ /* 0x000fc400030f0eff */
[C---:B------:R-:W-:Y:S02]  /*5780*/  PRMT R25, R9.reuse, 0x7772, RZ ;  /* 0x0000777209197816 */ /* 0x040fe400000000ff */
[----:B------:R-:W-:Y:S02]  /*5790*/  PRMT R23, R9, 0x7773, RZ ;  /* 0x0000777309177816 */ /* 0x000fe400000000ff */
[C---:B------:R-:W-:Y:S01]  /*57a0*/  PRMT R21, R10.reuse, 0x7772, RZ ;  /* 0x000077720a157816 */ /* 0x040fe200000000ff */
[----:B------:R0:W-:Y:S01]  /*57b0*/  @P5 STG.E.U8 desc[UR16][R4.64], R25 ;  /* 0x0000001904005986 */ /* 0x0001e2000c101110 */
[----:B------:R-:W-:Y:S02]  /*57c0*/  PRMT R19, R10, 0x7773, RZ ;  /* 0x000077730a137816 */ /* 0x000fe400000000ff */
[C---:B------:R-:W-:Y:S01]  /*57d0*/  PRMT R9, R11.reuse, 0x7773, RZ ;  /* 0x000077730b097816 */ /* 0x040fe200000000ff */
[----:B------:R0:W-:Y:S01]  /*57e0*/  @P4 STG.E.U8 desc[UR16][R6.64], R23 ;  /* 0x0000001706004986 */ /* 0x0001e2000c101110 */
[----:B------:R-:W-:-:S03]  /*57f0*/  PRMT R11, R11, 0x7772, RZ ;  /* 0x000077720b0b7816 */ /* 0x000fc600000000ff */
[----:B------:R0:W-:Y:S04]  /*5800*/  @P3 STG.E.U8 desc[UR16][R12.64], R21 ;  /* 0x000000150c003986 */ /* 0x0001e8000c101110 */
[----:B------:R0:W-:Y:S04]  /*5810*/  @P2 STG.E.U8 desc[UR16][R14.64], R19 ;  /* 0x000000130e002986 */ /* 0x0001e8000c101110 */
[----:B------:R0:W-:Y:S01]  /*5820*/  @P1 STG.E.U8 desc[UR16][R16.64], R11 ;  /* 0x0000000b10001986 */ /* 0x0001e2000c101110 */
[----:B------:R-:W-:Y:S05]  /*5830*/  @!P0 EXIT ;  /* 0x000000000000894d */ /* 0x000fea0003800000 */
[----:B------:R-:W-:Y:S01]  /*5840*/  STG.E.U8 desc[UR16][R2.64], R9 ;  /* 0x0000000902007986 */ /* 0x000fe2000c101110 */
[----:B------:R-:W-:Y:S05]  /*5850*/  EXIT ;  /* 0x000000000000794d */ /* 0x000fea0003800000 */
.L_x_2:
[----:B------:R-:W-:-:S00]  /*5860*/  BRA `(.L_x_2) ;  /* 0xfffffffc00fc7947 */ /* 0x000fc0000383ffff */
[----:B------:R-:W-:-:S00]  /*5870*/  NOP ;  /* 0x0000000000007918 */ /* 0x000fc00000000000 */
        /* <DEDUP_REMOVED lines=8> */
.L_x_3:


//--------------------- .nv.shared.matmul_kernel  --------------------------
	.section	.nv.shared.matmul_kernel,"aw",@nobits
	.sectionflags	@""
	.align	16
	.zero		1024


//--------------------- .nv.shared.reserved.0     --------------------------
	.section	.nv.shared.reserved.0,"aw",@nobits
	.weak		__nv_reservedSMEM_offset_0_alias
	.size		__nv_reservedSMEM_offset_0_alias, 0, 0
	.other		__nv_reservedSMEM_offset_0_alias,@"STO_CUDA_RESERVED_SHARED STV_DEFAULT"
__nv_reservedSMEM_offset_0_alias:
	.zero		0


//--------------------- .nv.constant0.matmul_kernel --------------------------
	.section	.nv.constant0.matmul_kernel,"a",@progbits
	.sectionflags	@""
	.align	4
.nv.constant0.matmul_kernel:
	.zero		608


//--------------------- SYMBOLS --------------------------

	.type		.nv.reservedSmem.offset0,@object
	.size		.nv.reservedSmem.offset0,0x4
